	.target	sm_100a

	.elftype	@"ET_EXEC"


//--------------------- .note.nv.tkinfo           --------------------------
	.section	.note.nv.tkinfo,"",@"SHT_NOTE"
	.sectionflags	@"SHF_NOTE_NV_TKINFO"
	.tkinfo
        /*0018*/ 	.word	0x00000002
        /*0030*/ 	.string	""
        /*0030*/ 	.string	"ptxas"
        /*0030*/ 	.string	"Cuda compilation tools, release 13.0, V13.0.88"
        /*0030*/ 	.string	"Build cuda_13.0.r13.0/compiler.36424714_0"
        /*0030*/ 	.string	"-arch sm_100a -m 64 "



//--------------------- .note.nv.cuinfo           --------------------------
	.section	.note.nv.cuinfo,"",@"SHT_NOTE"
	.sectionflags	@"SHF_NOTE_NV_CUINFO"
        /*0018*/ 	.short	0x0002
        /*001a*/ 	.short	0x0064
        /*001c*/ 	.short	0x0082
	.zero		2


//--------------------- .nv.info                  --------------------------
	.section	.nv.info,"",@"SHT_CUDA_INFO"
	.align	4


	//----- nvinfo : EIATTR_REGCOUNT
	.align		4
        /*0000*/ 	.byte	0x04, 0x2f
        /*0002*/ 	.short	(.L_19 - .L_18)
	.align		4
.L_18:
        /*0004*/ 	.word	index@(_ZN7cutlass13device_kernelINS_4gemm6kernel13GemmUniversalIN4cute5tupleIJiiiiEEENS1_10collective13CollectiveMmaINS1_35MainloopSm100TmaUmmaWarpSpecializedILi6ELi2ELi4ENS5_IJNS4_1CILi1EEENSA_ILi2EEESB_EEEEENS5_IJNSA_ILi128EEESF_NSA_ILi32EEEEEEfNS5_IJlSB_lEEEfSI_NS4_8TiledMMAINS4_8MMA_AtomIJNS4_17SM100_MMA_TF32_SSINS_10tfloat32_tESM_fLi128ELi128ELNS4_4UMMA5MajorE0ELSO_0ELNSN_7ScaleInE0ELSP_0EEEEEENS4_6LayoutINS5_IJSB_SB_SB_EEENS5_IJNSA_ILi0EEESU_SU_EEEEENS5_IJNS4_10UnderscoreESX_SX_EEEEENS4_23SM90_TMA_LOAD_MULTICASTENS4_14ComposedLayoutINS4_7SwizzleILi3ELi4ELi3EEENS4_18smem_ptr_flag_bitsILi32EEENSS_INS5_IJNSA_ILi8EEESG_EEENS5_IJSG_SB_EEEEEEEvNS4_8identityENS4_13SM90_TMA_LOADES1A_vS1B_EENS_8epilogue10collective18CollectiveEpilogueINS1E_23Sm100TmaWarpSpecializedILi4ELi2ELi16ELb1ELb0EEEJSH_NS5_IJNSS_ISF_SB_EENSS_INSA_ILi16EEESB_EEEEEfSI_fSI_NS1E_6fusion15FusionCallbacksIS1I_NS1N_17LinearCombinationIffffLNS_15FloatRoundStyleE2EEESH_S1M_JEEENS4_5SM1004TMEM4LOAD26SM100_TMEM_LOAD_32dp32b16xES1C_NS11_INS12_ILi2ELi4ELi3EEES15_NSS_INS5_IJS16_S1K_EEENS5_IJS1K_SB_EEEEEEENS4_39AutoVectorizingCopyWithAssumedAlignmentILi128EEENS4_14SM90_TMA_STOREES21_S23_S23_EEEvvEEEEvNT_6ParamsE)
        /*0008*/ 	.word	0x0000004f


	//----- nvinfo : EIATTR_FRAME_SIZE
	.align		4
.L_19:
        /*000c*/ 	.byte	0x04, 0x11
        /*000e*/ 	.short	(.L_21 - .L_20)
	.align		4
.L_20:
        /*0010*/ 	.word	index@($__internal_2_$__cuda_sm10x_tcgen05_guardrail_trap_unallocated_columns_being_dealloced)
        /*0014*/ 	.word	0x00000000


	//----- nvinfo : EIATTR_FRAME_SIZE
	.align		4
.L_21:
        /*0018*/ 	.byte	0x04, 0x11
        /*001a*/ 	.short	(.L_23 - .L_22)
	.align		4
.L_22:
        /*001c*/ 	.word	index@($__internal_1_$__cuda_sm10x_tcgen05_guardrail_trap_phase_invalid_during_alloc)
        /*0020*/ 	.word	0x00000000


	//----- nvinfo : EIATTR_FRAME_SIZE
	.align		4
.L_23:
        /*0024*/ 	.byte	0x04, 0x11
        /*0026*/ 	.short	(.L_25 - .L_24)
	.align		4
.L_24:
        /*0028*/ 	.word	index@($__internal_0_$__cuda_sm10x_tcgen05_guardrail_trap_col_being_dealloced_not_returned_by_alloc)
        /*002c*/ 	.word	0x00000000


	//----- nvinfo : EIATTR_FRAME_SIZE
	.align		4
.L_25:
        /*0030*/ 	.byte	0x04, 0x11
        /*0032*/ 	.short	(.L_27 - .L_26)
	.align		4
.L_26:
        /*0034*/ 	.word	index@(_ZN7cutlass13device_kernelINS_4gemm6kernel13GemmUniversalIN4cute5tupleIJiiiiEEENS1_10collective13CollectiveMmaINS1_35MainloopSm100TmaUmmaWarpSpecializedILi6ELi2ELi4ENS5_IJNS4_1CILi1EEENSA_ILi2EEESB_EEEEENS5_IJNSA_ILi128EEESF_NSA_ILi32EEEEEEfNS5_IJlSB_lEEEfSI_NS4_8TiledMMAINS4_8MMA_AtomIJNS4_17SM100_MMA_TF32_SSINS_10tfloat32_tESM_fLi128ELi128ELNS4_4UMMA5MajorE0ELSO_0ELNSN_7ScaleInE0ELSP_0EEEEEENS4_6LayoutINS5_IJSB_SB_SB_EEENS5_IJNSA_ILi0EEESU_SU_EEEEENS5_IJNS4_10UnderscoreESX_SX_EEEEENS4_23SM90_TMA_LOAD_MULTICASTENS4_14ComposedLayoutINS4_7SwizzleILi3ELi4ELi3EEENS4_18smem_ptr_flag_bitsILi32EEENSS_INS5_IJNSA_ILi8EEESG_EEENS5_IJSG_SB_EEEEEEEvNS4_8identityENS4_13SM90_TMA_LOADES1A_vS1B_EENS_8epilogue10collective18CollectiveEpilogueINS1E_23Sm100TmaWarpSpecializedILi4ELi2ELi16ELb1ELb0EEEJSH_NS5_IJNSS_ISF_SB_EENSS_INSA_ILi16EEESB_EEEEEfSI_fSI_NS1E_6fusion15FusionCallbacksIS1I_NS1N_17LinearCombinationIffffLNS_15FloatRoundStyleE2EEESH_S1M_JEEENS4_5SM1004TMEM4LOAD26SM100_TMEM_LOAD_32dp32b16xES1C_NS11_INS12_ILi2ELi4ELi3EEES15_NSS_INS5_IJS16_S1K_EEENS5_IJS1K_SB_EEEEEEENS4_39AutoVectorizingCopyWithAssumedAlignmentILi128EEENS4_14SM90_TMA_STOREES21_S23_S23_EEEvvEEEEvNT_6ParamsE)
        /*0038*/ 	.word	0x00000000


	//----- nvinfo : EIATTR_MIN_STACK_SIZE
	.align		4
.L_27:
        /*003c*/ 	.byte	0x04, 0x12
        /*003e*/ 	.short	(.L_29 - .L_28)
	.align		4
.L_28:
        /*0040*/ 	.word	index@(_ZN7cutlass13device_kernelINS_4gemm6kernel13GemmUniversalIN4cute5tupleIJiiiiEEENS1_10collective13CollectiveMmaINS1_35MainloopSm100TmaUmmaWarpSpecializedILi6ELi2ELi4ENS5_IJNS4_1CILi1EEENSA_ILi2EEESB_EEEEENS5_IJNSA_ILi128EEESF_NSA_ILi32EEEEEEfNS5_IJlSB_lEEEfSI_NS4_8TiledMMAINS4_8MMA_AtomIJNS4_17SM100_MMA_TF32_SSINS_10tfloat32_tESM_fLi128ELi128ELNS4_4UMMA5MajorE0ELSO_0ELNSN_7ScaleInE0ELSP_0EEEEEENS4_6LayoutINS5_IJSB_SB_SB_EEENS5_IJNSA_ILi0EEESU_SU_EEEEENS5_IJNS4_10UnderscoreESX_SX_EEEEENS4_23SM90_TMA_LOAD_MULTICASTENS4_14ComposedLayoutINS4_7SwizzleILi3ELi4ELi3EEENS4_18smem_ptr_flag_bitsILi32EEENSS_INS5_IJNSA_ILi8EEESG_EEENS5_IJSG_SB_EEEEEEEvNS4_8identityENS4_13SM90_TMA_LOADES1A_vS1B_EENS_8epilogue10collective18CollectiveEpilogueINS1E_23Sm100TmaWarpSpecializedILi4ELi2ELi16ELb1ELb0EEEJSH_NS5_IJNSS_ISF_SB_EENSS_INSA_ILi16EEESB_EEEEEfSI_fSI_NS1E_6fusion15FusionCallbacksIS1I_NS1N_17LinearCombinationIffffLNS_15FloatRoundStyleE2EEESH_S1M_JEEENS4_5SM1004TMEM4LOAD26SM100_TMEM_LOAD_32dp32b16xES1C_NS11_INS12_ILi2ELi4ELi3EEES15_NSS_INS5_IJS16_S1K_EEENS5_IJS1K_SB_EEEEEEENS4_39AutoVectorizingCopyWithAssumedAlignmentILi128EEENS4_14SM90_TMA_STOREES21_S23_S23_EEEvvEEEEvNT_6ParamsE)
        /*0044*/ 	.word	0x00000000
.L_29:


//--------------------- .nv.compat                --------------------------
	.section	.nv.compat,"",@"SHT_CUDA_COMPAT_INFO"
	.align	4
        /*0000*/ 	.byte	0x02, 0x09, 0x01, 0x00, 0x02, 0x02, 0x02, 0x00, 0x02, 0x05, 0x05, 0x00, 0x03, 0x07, 0x01, 0x01
        /*0010*/ 	.byte	0x02, 0x03, 0x01, 0x00, 0x02, 0x06, 0x01, 0x00, 0x04, 0x0b, 0x08, 0x00, 0x09, 0x00, 0x00, 0x00
        /*0020*/ 	.byte	0x00, 0x00, 0x00, 0x00


//--------------------- .nv.info._ZN7cutlass13device_kernelINS_4gemm6kernel13GemmUniversalIN4cute5tupleIJiiiiEEENS1_10collective13CollectiveMmaINS1_35MainloopSm100TmaUmmaWarpSpecializedILi6ELi2ELi4ENS5_IJNS4_1CILi1EEENSA_ILi2EEESB_EEEEENS5_IJNSA_ILi128EEESF_NSA_ILi32EEEEEEfNS5_IJlSB_lEEEfSI_NS4_8TiledMMAINS4_8MMA_AtomIJNS4_17SM100_MMA_TF32_SSINS_10tfloat32_tESM_fLi128ELi128ELNS4_4UMMA5MajorE0ELSO_0ELNSN_7ScaleInE0ELSP_0EEEEEENS4_6LayoutINS5_IJSB_SB_SB_EEENS5_IJNSA_ILi0EEESU_SU_EEEEENS5_IJNS4_10UnderscoreESX_SX_EEEEENS4_23SM90_TMA_LOAD_MULTICASTENS4_14ComposedLayoutINS4_7SwizzleILi3ELi4ELi3EEENS4_18smem_ptr_flag_bitsILi32EEENSS_INS5_IJNSA_ILi8EEESG_EEENS5_IJSG_SB_EEEEEEEvNS4_8identityENS4_13SM90_TMA_LOADES1A_vS1B_EENS_8epilogue10collective18CollectiveEpilogueINS1E_23Sm100TmaWarpSpecializedILi4ELi2ELi16ELb1ELb0EEEJSH_NS5_IJNSS_ISF_SB_EENSS_INSA_ILi16EEESB_EEEEEfSI_fSI_NS1E_6fusion15FusionCallbacksIS1I_NS1N_17LinearCombinationIffffLNS_15FloatRoundStyleE2EEESH_S1M_JEEENS4_5SM1004TMEM4LOAD26SM100_TMEM_LOAD_32dp32b16xES1C_NS11_INS12_ILi2ELi4ELi3EEES15_NSS_INS5_IJS16_S1K_EEENS5_IJS1K_SB_EEEEEEENS4_39AutoVectorizingCopyWithAssumedAlignmentILi128EEENS4_14SM90_TMA_STOREES21_S23_S23_EEEvvEEEEvNT_6ParamsE --------------------------
	.section	.nv.info._ZN7cutlass13device_kernelINS_4gemm6kernel13GemmUniversalIN4cute5tupleIJiiiiEEENS1_10collective13CollectiveMmaINS1_35MainloopSm100TmaUmmaWarpSpecializedILi6ELi2ELi4ENS5_IJNS4_1CILi1EEENSA_ILi2EEESB_EEEEENS5_IJNSA_ILi128EEESF_NSA_ILi32EEEEEEfNS5_IJlSB_lEEEfSI_NS4_8TiledMMAINS4_8MMA_AtomIJNS4_17SM100_MMA_TF32_SSINS_10tfloat32_tESM_fLi128ELi128ELNS4_4UMMA5MajorE0ELSO_0ELNSN_7ScaleInE0ELSP_0EEEEEENS4_6LayoutINS5_IJSB_SB_SB_EEENS5_IJNSA_ILi0EEESU_SU_EEEEENS5_IJNS4_10UnderscoreESX_SX_EEEEENS4_23SM90_TMA_LOAD_MULTICASTENS4_14ComposedLayoutINS4_7SwizzleILi3ELi4ELi3EEENS4_18smem_ptr_flag_bitsILi32EEENSS_INS5_IJNSA_ILi8EEESG_EEENS5_IJSG_SB_EEEEEEEvNS4_8identityENS4_13SM90_TMA_LOADES1A_vS1B_EENS_8epilogue10collective18CollectiveEpilogueINS1E_23Sm100TmaWarpSpecializedILi4ELi2ELi16ELb1ELb0EEEJSH_NS5_IJNSS_ISF_SB_EENSS_INSA_ILi16EEESB_EEEEEfSI_fSI_NS1E_6fusion15FusionCallbacksIS1I_NS1N_17LinearCombinationIffffLNS_15FloatRoundStyleE2EEESH_S1M_JEEENS4_5SM1004TMEM4LOAD26SM100_TMEM_LOAD_32dp32b16xES1C_NS11_INS12_ILi2ELi4ELi3EEES15_NSS_INS5_IJS16_S1K_EEENS5_IJS1K_SB_EEEEEEENS4_39AutoVectorizingCopyWithAssumedAlignmentILi128EEENS4_14SM90_TMA_STOREES21_S23_S23_EEEvvEEEEvNT_6ParamsE,"",@"SHT_CUDA_INFO"
	.sectionflags	@""
	.align	4


	//----- nvinfo : EIATTR_CUDA_API_VERSION
	.align		4
        /*0000*/ 	.byte	0x04, 0x37
        /*0002*/ 	.short	(.L_31 - .L_30)
.L_30:
        /*0004*/ 	.word	0x00000082


	//----- nvinfo : EIATTR_KPARAM_INFO
	.align		4
.L_31:
        /*0008*/ 	.byte	0x04, 0x17
        /*000a*/ 	.short	(.L_33 - .L_32)
.L_32:
        /*000c*/ 	.word	0x00000000
        /*0010*/ 	.short	0x0000
        /*0012*/ 	.short	0x0000
        /*0014*/ 	.byte	0x00, 0xf0, 0x01, 0x20


	//----- nvinfo : EIATTR_AT_ENTRY_FRAGMENTS
	.align		4
.L_33:
        /*0018*/ 	.byte	0x04, 0x4f
        /*001a*/ 	.short	(.L_35 - .L_34)


	//   ....[0]....
.L_34:
        /*001c*/ 	.word	0x00000006


	//----- nvinfo : EIATTR_RESERVED_SMEM_USED
	.align		4
.L_35:
        /*0020*/ 	.byte	0x01, 0x41
	.zero		2


	//----- nvinfo : EIATTR_SPARSE_MMA_MASK
	.align		4
        /*0024*/ 	.byte	0x03, 0x50
        /*0026*/ 	.short	0x0000


	//----- nvinfo : EIATTR_TCGEN05_1CTA_USED
	.align		4
        /*0028*/ 	.byte	0x01, 0x51
	.zero		2


	//----- nvinfo : EIATTR_MAXREG_COUNT
	.align		4
        /*002c*/ 	.byte	0x03, 0x1b
        /*002e*/ 	.short	0x00ff


	//----- nvinfo : EIATTR_NUM_BARRIERS
	.align		4
        /*0030*/ 	.byte	0x02, 0x4c
        /*0032*/ 	.byte	0x07
	.zero		1


	//----- nvinfo : EIATTR_EXTERNS
	.align		4
        /*0034*/ 	.byte	0x04, 0x0f
        /*0036*/ 	.short	(.L_37 - .L_36)


	//   ....[0]....
	.align		4
.L_36:
        /*0038*/ 	.word	index@(__assertfail)


	//----- nvinfo : EIATTR_MERCURY_ISA_VERSION
	.align		4
.L_37:
        /*003c*/ 	.byte	0x03, 0x5f
        /*003e*/ 	.short	0x0101


	//----- nvinfo : EIATTR_INT_WARP_WIDE_INSTR_OFFSETS
	.align		4
        /*0040*/ 	.byte	0x04, 0x31
        /*0042*/ 	.short	(.L_39 - .L_38)


	//   ....[0]....
.L_38:
        /*0044*/ 	.word	0x00003e00


	//   ....[1]....
        /*0048*/ 	.word	0x00003e30


	//   ....[2]....
        /*004c*/ 	.word	0x00003e50


	//   ....[3]....
        /*0050*/ 	.word	0x00004980


	//   ....[4]....
        /*0054*/ 	.word	0x000049e0


	//   ....[5]....
        /*0058*/ 	.word	0x00004ad0


	//   ....[6]....
        /*005c*/ 	.word	0x00004b40


	//   ....[7]....
        /*0060*/ 	.word	0x00004c30


	//   ....[8]....
        /*0064*/ 	.word	0x00004ca0


	//   ....[9]....
        /*0068*/ 	.word	0x00004da0


	//   ....[10]....
        /*006c*/ 	.word	0x00004e10


	//   ....[11]....
        /*0070*/ 	.word	0x00004f20


	//   ....[12]....
        /*0074*/ 	.word	0x00004fa0


	//   ....[13]....
        /*0078*/ 	.word	0x000050a0


	//   ....[14]....
        /*007c*/ 	.word	0x00005120


	//   ....[15]....
        /*0080*/ 	.word	0x00005220


	//   ....[16]....
        /*0084*/ 	.word	0x000052a0


	//   ....[17]....
        /*0088*/ 	.word	0x00005390


	//   ....[18]....
        /*008c*/ 	.word	0x00005420


	//----- nvinfo : EIATTR_COOP_GROUP_MASK_REGIDS
	.align		4
.L_39:
        /*0090*/ 	.byte	0x04, 0x29
        /*0092*/ 	.short	(.L_41 - .L_40)


	//   ....[0]....
.L_40:
        /*0094*/ 	.word	0xffffffff


	//   ....[1]....
        /*0098*/ 	.word	0xffffffff


	//   ....[2]....
        /*009c*/ 	.word	0xffffffff


	//   ....[3]....
        /*00a0*/ 	.word	0xffffffff


	//   ....[4]....
        /*00a4*/ 	.word	0xffffffff


	//   ....[5]....
        /*00a8*/ 	.word	0xffffffff


	//   ....[6]....
        /*00ac*/ 	.word	0xffffffff


	//   ....[7]....
        /*00b0*/ 	.word	0xffffffff


	//   ....[8]....
        /*00b4*/ 	.word	0xffffffff


	//   ....[9]....
        /*00b8*/ 	.word	0xffffffff


	//   ....[10]....
        /*00bc*/ 	.word	0xffffffff


	//   ....[11]....
        /*00c0*/ 	.word	0xffffffff


	//   ....[12]....
        /*00c4*/ 	.word	0xffffffff


	//   ....[13]....
        /*00c8*/ 	.word	0xffffffff


	//----- nvinfo : EIATTR_COOP_GROUP_INSTR_OFFSETS
	.align		4
.L_41:
        /*00cc*/ 	.byte	0x04, 0x28
        /*00ce*/ 	.short	(.L_43 - .L_42)


	//   ....[0]....
.L_42:
        /*00d0*/ 	.word	0x00000080


	//   ....[1]....
        /*00d4*/ 	.word	0x000004f0


	//   ....[2]....
        /*00d8*/ 	.word	0x000006e0


	//   ....[3]....
        /*00dc*/ 	.word	0x00000880


	//   ....[4]....
        /*00e0*/ 	.word	0x00000980


	//   ....[5]....
        /*00e4*/ 	.word	0x00000af0


	//   ....[6]....
        /*00e8*/ 	.word	0x00000c90


	//   ....[7]....
        /*00ec*/ 	.word	0x00000e40


	//   ....[8]....
        /*00f0*/ 	.word	0x00002070


	//   ....[9]....
        /*00f4*/ 	.word	0x00003050


	//   ....[10]....
        /*00f8*/ 	.word	0x00003260


	//   ....[11]....
        /*00fc*/ 	.word	0x00003290


	//   ....[12]....
        /*0100*/ 	.word	0x00003ce0


	//   ....[13]....
        /*0104*/ 	.word	0x00003f10


	//----- nvinfo : EIATTR_VRC_CTA_INIT_COUNT
	.align		4
.L_43:
        /*0108*/ 	.byte	0x02, 0x4a
        /*010a*/ 	.byte	0x80
	.zero		1


	//----- nvinfo : EIATTR_SYSCALL_OFFSETS
	.align		4
        /*010c*/ 	.byte	0x04, 0x46
        /*010e*/ 	.short	(.L_45 - .L_44)


	//   ....[0]....
.L_44:
        /*0110*/ 	.word	0x000060b0


	//   ....[1]....
        /*0114*/ 	.word	0x000061a0


	//   ....[2]....
        /*0118*/ 	.word	0x00006960


	//   ....[3]....
        /*011c*/ 	.word	0x000070e0


	//   ....[4]....
        /*0120*/ 	.word	0x00007830


	//   ....[5]....
        /*0124*/ 	.word	0x00007fd0


	//   ....[6]....
        /*0128*/ 	.word	0x00008770


	//   ....[7]....
        /*012c*/ 	.word	0x00008f40


	//   ....[8]....
        /*0130*/ 	.word	0x000096e0


	//   ....[9]....
        /*0134*/ 	.word	0x00009e30


	//----- nvinfo : EIATTR_MBARRIER_INSTR_OFFSETS
	.align		4
.L_45:
        /*0138*/ 	.byte	0x04, 0x39
        /*013a*/ 	.short	(.L_47 - .L_46)


	//   ....[0]....
.L_46:
        /*013c*/ 	.word	0x00000610
        /*0140*/ 	.word	0x000000ff
        /*0144*/ 	.word	0x00000000
        /*0148*/ 	.short	0x0100
        /*014a*/ 	.byte	0x04
	.zero		1


	//   ....[1]....
        /*014c*/ 	.word	0x00000620
        /*0150*/ 	.word	0x000000ff
        /*0154*/ 	.word	0x00000030
        /*0158*/ 	.short	0x0100
        /*015a*/ 	.byte	0x04
	.zero		1


	//   ....[2]....
        /*015c*/ 	.word	0x00000630
        /*0160*/ 	.word	0x000000ff
        /*0164*/ 	.word	0x00000008
        /*0168*/ 	.short	0x0100
        /*016a*/ 	.byte	0x04
	.zero		1


	//   ....[3]....
        /*016c*/ 	.word	0x00000640
        /*0170*/ 	.word	0x000000ff
        /*0174*/ 	.word	0x00000038
        /*0178*/ 	.short	0x0100
        /*017a*/ 	.byte	0x04
	.zero		1


	//   ....[4]....
        /*017c*/ 	.word	0x00000650
        /*0180*/ 	.word	0x000000ff
        /*0184*/ 	.word	0x00000010
        /*0188*/ 	.short	0x0100
        /*018a*/ 	.byte	0x04
	.zero		1


	//   ....[5]....
        /*018c*/ 	.word	0x00000660
        /*0190*/ 	.word	0x000000ff
        /*0194*/ 	.word	0x00000040
        /*0198*/ 	.short	0x0100
        /*019a*/ 	.byte	0x04
	.zero		1


	//   ....[6]....
        /*019c*/ 	.word	0x00000670
        /*01a0*/ 	.word	0x000000ff
        /*01a4*/ 	.word	0x00000018
        /*01a8*/ 	.short	0x0100
        /*01aa*/ 	.byte	0x04
	.zero		1


	//   ....[7]....
        /*01ac*/ 	.word	0x00000680
        /*01b0*/ 	.word	0x000000ff
        /*01b4*/ 	.word	0x00000048
        /*01b8*/ 	.short	0x0100
        /*01ba*/ 	.byte	0x04
	.zero		1


	//   ....[8]....
        /*01bc*/ 	.word	0x00000690
        /*01c0*/ 	.word	0x000000ff
        /*01c4*/ 	.word	0x00000020
        /*01c8*/ 	.short	0x0100
        /*01ca*/ 	.byte	0x04
	.zero		1


	//   ....[9]....
        /*01cc*/ 	.word	0x000006a0
        /*01d0*/ 	.word	0x000000ff
        /*01d4*/ 	.word	0x00000050
        /*01d8*/ 	.short	0x0100
        /*01da*/ 	.byte	0x04
	.zero		1


	//   ....[10]....
        /*01dc*/ 	.word	0x000006b0
        /*01e0*/ 	.word	0x000000ff
        /*01e4*/ 	.word	0x00000028
        /*01e8*/ 	.short	0x0100
        /*01ea*/ 	.byte	0x04
	.zero		1


	//   ....[11]....
        /*01ec*/ 	.word	0x000006c0
        /*01f0*/ 	.word	0x000000ff
        /*01f4*/ 	.word	0x00000058
        /*01f8*/ 	.short	0x0100
        /*01fa*/ 	.byte	0x04
	.zero		1


	//   ....[12]....
        /*01fc*/ 	.word	0x000007f0
        /*0200*/ 	.word	0x000000ff
        /*0204*/ 	.word	0x00000060
        /*0208*/ 	.short	0x0100
        /*020a*/ 	.byte	0x04
	.zero		1


	//   ....[13]....
        /*020c*/ 	.word	0x00000800
        /*0210*/ 	.word	0x000000ff
        /*0214*/ 	.word	0x00000080
        /*0218*/ 	.short	0x0100
        /*021a*/ 	.byte	0x04
	.zero		1


	//   ....[14]....
        /*021c*/ 	.word	0x00000810
        /*0220*/ 	.word	0x000000ff
        /*0224*/ 	.word	0x00000068
        /*0228*/ 	.short	0x0100
        /*022a*/ 	.byte	0x04
	.zero		1


	//   ....[15]....
        /*022c*/ 	.word	0x00000820
        /*0230*/ 	.word	0x000000ff
        /*0234*/ 	.word	0x00000088
        /*0238*/ 	.short	0x0100
        /*023a*/ 	.byte	0x04
	.zero		1


	//   ....[16]....
        /*023c*/ 	.word	0x00000830
        /*0240*/ 	.word	0x000000ff
        /*0244*/ 	.word	0x00000070
        /*0248*/ 	.short	0x0100
        /*024a*/ 	.byte	0x04
	.zero		1


	//   ....[17]....
        /*024c*/ 	.word	0x00000840
        /*0250*/ 	.word	0x000000ff
        /*0254*/ 	.word	0x00000090
        /*0258*/ 	.short	0x0100
        /*025a*/ 	.byte	0x04
	.zero		1


	//   ....[18]....
        /*025c*/ 	.word	0x00000850
        /*0260*/ 	.word	0x000000ff
        /*0264*/ 	.word	0x00000078
        /*0268*/ 	.short	0x0100
        /*026a*/ 	.byte	0x04
	.zero		1


	//   ....[19]....
        /*026c*/ 	.word	0x00000860
        /*0270*/ 	.word	0x000000ff
        /*0274*/ 	.word	0x00000098
        /*0278*/ 	.short	0x0100
        /*027a*/ 	.byte	0x04
	.zero		1


	//   ....[20]....
        /*027c*/ 	.word	0x00000950
        /*0280*/ 	.word	0x000000ff
        /*0284*/ 	.word	0x000000a0
        /*0288*/ 	.short	0x0100
        /*028a*/ 	.byte	0x06
	.zero		1


	//   ....[21]....
        /*028c*/ 	.word	0x00000960
        /*0290*/ 	.word	0x000000ff
        /*0294*/ 	.word	0x000000a8
        /*0298*/ 	.short	0x0100
        /*029a*/ 	.byte	0x06
	.zero		1


	//   ....[22]....
        /*029c*/ 	.word	0x00000aa0
        /*02a0*/ 	.word	0x000000ff
        /*02a4*/ 	.word	0x000000b0
        /*02a8*/ 	.short	0x0100
        /*02aa*/ 	.byte	0x06
	.zero		1


	//   ....[23]....
        /*02ac*/ 	.word	0x00000ab0
        /*02b0*/ 	.word	0x000000ff
        /*02b4*/ 	.word	0x000000c0
        /*02b8*/ 	.short	0x0100
        /*02ba*/ 	.byte	0x06
	.zero		1


	//   ....[24]....
        /*02bc*/ 	.word	0x00000ac0
        /*02c0*/ 	.word	0x000000ff
        /*02c4*/ 	.word	0x000000b8
        /*02c8*/ 	.short	0x0100
        /*02ca*/ 	.byte	0x06
	.zero		1


	//   ....[25]....
        /*02cc*/ 	.word	0x00000ad0
        /*02d0*/ 	.word	0x000000ff
        /*02d4*/ 	.word	0x000000c8
        /*02d8*/ 	.short	0x0100
        /*02da*/ 	.byte	0x06
	.zero		1


	//   ....[26]....
        /*02dc*/ 	.word	0x00000c00
        /*02e0*/ 	.word	0x000000ff
        /*02e4*/ 	.word	0x000000d0
        /*02e8*/ 	.short	0x0100
        /*02ea*/ 	.byte	0x04
	.zero		1


	//   ....[27]....
        /*02ec*/ 	.word	0x00000c10
        /*02f0*/ 	.word	0x000000ff
        /*02f4*/ 	.word	0x000000f0
        /*02f8*/ 	.short	0x0100
        /*02fa*/ 	.byte	0x04
	.zero		1


	//   ....[28]....
        /*02fc*/ 	.word	0x00000c20
        /*0300*/ 	.word	0x000000ff
        /*0304*/ 	.word	0x000000d8
        /*0308*/ 	.short	0x0100
        /*030a*/ 	.byte	0x04
	.zero		1


	//   ....[29]....
        /*030c*/ 	.word	0x00000c30
        /*0310*/ 	.word	0x000000ff
        /*0314*/ 	.word	0x000000f8
        /*0318*/ 	.short	0x0100
        /*031a*/ 	.byte	0x04
	.zero		1


	//   ....[30]....
        /*031c*/ 	.word	0x00000c40
        /*0320*/ 	.word	0x000000ff
        /*0324*/ 	.word	0x000000e0
        /*0328*/ 	.short	0x0100
        /*032a*/ 	.byte	0x04
	.zero		1


	//   ....[31]....
        /*032c*/ 	.word	0x00000c50
        /*0330*/ 	.word	0x000000ff
        /*0334*/ 	.word	0x00000100
        /*0338*/ 	.short	0x0100
        /*033a*/ 	.byte	0x04
	.zero		1


	//   ....[32]....
        /*033c*/ 	.word	0x00000c60
        /*0340*/ 	.word	0x000000ff
        /*0344*/ 	.word	0x000000e8
        /*0348*/ 	.short	0x0100
        /*034a*/ 	.byte	0x04
	.zero		1


	//   ....[33]....
        /*034c*/ 	.word	0x00000c70
        /*0350*/ 	.word	0x000000ff
        /*0354*/ 	.word	0x00000108
        /*0358*/ 	.short	0x0100
        /*035a*/ 	.byte	0x04
	.zero		1


	//   ....[34]....
        /*035c*/ 	.word	0x00000d60
        /*0360*/ 	.word	0x000000ff
        /*0364*/ 	.word	0x00000110
        /*0368*/ 	.short	0x0100
        /*036a*/ 	.byte	0x04
	.zero		1


	//   ....[35]....
        /*036c*/ 	.word	0x00000d70
        /*0370*/ 	.word	0x000000ff
        /*0374*/ 	.word	0x00000120
        /*0378*/ 	.short	0x0100
        /*037a*/ 	.byte	0x04
	.zero		1


	//   ....[36]....
        /*037c*/ 	.word	0x00000d80
        /*0380*/ 	.word	0x000000ff
        /*0384*/ 	.word	0x00000118
        /*0388*/ 	.short	0x0100
        /*038a*/ 	.byte	0x04
	.zero		1


	//   ....[37]....
        /*038c*/ 	.word	0x00000d90
        /*0390*/ 	.word	0x000000ff
        /*0394*/ 	.word	0x00000128
        /*0398*/ 	.short	0x0100
        /*039a*/ 	.byte	0x04
	.zero		1


	//   ....[38]....
        /*039c*/ 	.word	0x000018f0
        /*03a0*/ 	.word	0x00000000
        /*03a4*/ 	.word	0x00000120
        /*03a8*/ 	.short	0x010a
        /*03aa*/ 	.byte	0xff
	.zero		1


	//   ....[39]....
        /*03ac*/ 	.word	0x00001920
        /*03b0*/ 	.word	0x00000000
        /*03b4*/ 	.word	0x00000110
        /*03b8*/ 	.short	0x0101
        /*03ba*/ 	.byte	0xff
	.zero		1


	//   ....[40]....
        /*03bc*/ 	.word	0x000019f0
        /*03c0*/ 	.word	0x000000ff
        /*03c4*/ 	.word	0x00000030
        /*03c8*/ 	.short	0x010a
        /*03ca*/ 	.byte	0x04
	.zero		1


	//   ....[41]....
        /*03cc*/ 	.word	0x00001a70
        /*03d0*/ 	.word	0x000000ff
        /*03d4*/ 	.word	0x00000030
        /*03d8*/ 	.short	0x010a
        /*03da*/ 	.byte	0x21
	.zero		1


	//   ....[42]....
        /*03dc*/ 	.word	0x00001c10
        /*03e0*/ 	.word	0x000000ff
        /*03e4*/ 	.word	0x00000030
        /*03e8*/ 	.short	0x010a
        /*03ea*/ 	.byte	0x08
	.zero		1


	//   ....[43]....
        /*03ec*/ 	.word	0x00001d20
        /*03f0*/ 	.word	0x000000ff
        /*03f4*/ 	.word	0x000000a8
        /*03f8*/ 	.short	0x0101
        /*03fa*/ 	.byte	0x06
	.zero		1


	//   ....[44]....
        /*03fc*/ 	.word	0x00001d40
        /*0400*/ 	.word	0x000000ff
        /*0404*/ 	.word	0x00000030
        /*0408*/ 	.short	0x010a
        /*040a*/ 	.byte	0x04
	.zero		1


	//   ....[45]....
        /*040c*/ 	.word	0x00001dc0
        /*0410*/ 	.word	0x000000ff
        /*0414*/ 	.word	0x00000030
        /*0418*/ 	.short	0x010a
        /*041a*/ 	.byte	0x11
	.zero		1


	//   ....[46]....
        /*041c*/ 	.word	0x00001f60
        /*0420*/ 	.word	0x000000ff
        /*0424*/ 	.word	0x00000030
        /*0428*/ 	.short	0x010a
        /*042a*/ 	.byte	0x07
	.zero		1


	//   ....[47]....
        /*042c*/ 	.word	0x000020a0
        /*0430*/ 	.word	0x00000003
        /*0434*/ 	.word	0x000000b0
        /*0438*/ 	.short	0x010a
        /*043a*/ 	.byte	0xff
	.zero		1


	//   ....[48]....
        /*043c*/ 	.word	0x000021f0
        /*0440*/ 	.word	0x00000000
        /*0444*/ 	.word	0x00000000
        /*0448*/ 	.short	0x0101
        /*044a*/ 	.byte	0xff
	.zero		1


	//   ....[49]....
        /*044c*/ 	.word	0x000027b0
        /*0450*/ 	.word	0x000000ff
        /*0454*/ 	.word	0x00000000
        /*0458*/ 	.short	0x010a
        /*045a*/ 	.byte	0x04
	.zero		1


	//   ....[50]....
        /*045c*/ 	.word	0x00002840
        /*0460*/ 	.word	0x000000ff
        /*0464*/ 	.word	0x00000000
        /*0468*/ 	.short	0x010a
        /*046a*/ 	.byte	0x05
	.zero		1


	//   ....[51]....
        /*046c*/ 	.word	0x000028d0
        /*0470*/ 	.word	0x000000ff
        /*0474*/ 	.word	0x00000000
        /*0478*/ 	.short	0x010a
        /*047a*/ 	.byte	0x05
	.zero		1


	//   ....[52]....
        /*047c*/ 	.word	0x00002960
        /*0480*/ 	.word	0x000000ff
        /*0484*/ 	.word	0x00000000
        /*0488*/ 	.short	0x010a
        /*048a*/ 	.byte	0x05
	.zero		1


	//   ....[53]....
        /*048c*/ 	.word	0x000029f0
        /*0490*/ 	.word	0x000000ff
        /*0494*/ 	.word	0x00000000
        /*0498*/ 	.short	0x010a
        /*049a*/ 	.byte	0x05
	.zero		1


	//   ....[54]....
        /*049c*/ 	.word	0x00002a90
        /*04a0*/ 	.word	0x00000000
        /*04a4*/ 	.word	0x00000000
        /*04a8*/ 	.short	0x010a
        /*04aa*/ 	.byte	0xff
	.zero		1


	//   ....[55]....
        /*04ac*/ 	.word	0x00002bb0
        /*04b0*/ 	.word	0x00000002
        /*04b4*/ 	.word	0x00000110
        /*04b8*/ 	.short	0x010a
        /*04ba*/ 	.byte	0xff
	.zero		1


	//   ....[56]....
        /*04bc*/ 	.word	0x00002c20
        /*04c0*/ 	.word	0x00000002
        /*04c4*/ 	.word	0x00000000
        /*04c8*/ 	.short	0x0101
        /*04ca*/ 	.byte	0xff
	.zero		1


	//   ....[57]....
        /*04cc*/ 	.word	0x00002c40
        /*04d0*/ 	.word	0x000000ff
        /*04d4*/ 	.word	0x000000c0
        /*04d8*/ 	.short	0x010a
        /*04da*/ 	.byte	0x04
	.zero		1


	//   ....[58]....
        /*04dc*/ 	.word	0x00002d60
        /*04e0*/ 	.word	0x00000002
        /*04e4*/ 	.word	0x000000b0
        /*04e8*/ 	.short	0x010a
        /*04ea*/ 	.byte	0xff
	.zero		1


	//   ....[59]....
        /*04ec*/ 	.word	0x00002e60
        /*04f0*/ 	.word	0x00000002
        /*04f4*/ 	.word	0x00000000
        /*04f8*/ 	.short	0x0101
        /*04fa*/ 	.byte	0xff
	.zero		1


	//   ....[60]....
        /*04fc*/ 	.word	0x00002ef0
        /*0500*/ 	.word	0x000000ff
        /*0504*/ 	.word	0x000000c0
        /*0508*/ 	.short	0x0106
        /*050a*/ 	.byte	0x04
	.zero		1


	//   ....[61]....
        /*050c*/ 	.word	0x00002f10
        /*0510*/ 	.word	0x000000ff
        /*0514*/ 	.word	0x000000c0
        /*0518*/ 	.short	0x010a
        /*051a*/ 	.byte	0x04
	.zero		1


	//   ....[62]....
        /*051c*/ 	.word	0x00002fa0
        /*0520*/ 	.word	0x000000ff
        /*0524*/ 	.word	0x000000c0
        /*0528*/ 	.short	0x0106
        /*052a*/ 	.byte	0x07
	.zero		1


	//   ....[63]....
        /*052c*/ 	.word	0x00002fe0
        /*0530*/ 	.word	0x00000000
        /*0534*/ 	.word	0x000000c0
        /*0538*/ 	.short	0x010a
        /*053a*/ 	.byte	0xff
	.zero		1


	//   ....[64]....
        /*053c*/ 	.word	0x00003530
        /*0540*/ 	.word	0x00000000
        /*0544*/ 	.word	0x000000b0
        /*0548*/ 	.short	0x010a
        /*054a*/ 	.byte	0xff
	.zero		1


	//   ....[65]....
        /*054c*/ 	.word	0x00003640
        /*0550*/ 	.word	0x00000003
        /*0554*/ 	.word	0x00000000
        /*0558*/ 	.short	0x0101
        /*055a*/ 	.byte	0xff
	.zero		1


	//   ....[66]....
        /*055c*/ 	.word	0x00003650
        /*0560*/ 	.word	0x000000ff
        /*0564*/ 	.word	0x00000000
        /*0568*/ 	.short	0x010a
        /*056a*/ 	.byte	0x04
	.zero		1


	//   ....[67]....
        /*056c*/ 	.word	0x00003670
        /*0570*/ 	.word	0x000000ff
        /*0574*/ 	.word	0x000000f0
        /*0578*/ 	.short	0x010a
        /*057a*/ 	.byte	0x1e
	.zero		1


	//   ....[68]....
        /*057c*/ 	.word	0x00003740
        /*0580*/ 	.word	0x000000ff
        /*0584*/ 	.word	0x00000000
        /*0588*/ 	.short	0x010a
        /*058a*/ 	.byte	0x05
	.zero		1


	//   ....[69]....
        /*058c*/ 	.word	0x00003880
        /*0590*/ 	.word	0x000000ff
        /*0594*/ 	.word	0x00000000
        /*0598*/ 	.short	0x010a
        /*059a*/ 	.byte	0x04
	.zero		1


	//   ....[70]....
        /*059c*/ 	.word	0x00003b10
        /*05a0*/ 	.word	0x000000ff
        /*05a4*/ 	.word	0x00000000
        /*05a8*/ 	.short	0x010a
        /*05aa*/ 	.byte	0x04
	.zero		1


	//   ....[71]....
        /*05ac*/ 	.word	0x00003ba0
        /*05b0*/ 	.word	0x000000ff
        /*05b4*/ 	.word	0x00000000
        /*05b8*/ 	.short	0x010a
        /*05ba*/ 	.byte	0x05
	.zero		1


	//   ....[72]....
        /*05bc*/ 	.word	0x00003c30
        /*05c0*/ 	.word	0x000000ff
        /*05c4*/ 	.word	0x00000000
        /*05c8*/ 	.short	0x010a
        /*05ca*/ 	.byte	0x05
	.zero		1


	//   ....[73]....
        /*05cc*/ 	.word	0x00003cc0
        /*05d0*/ 	.word	0x000000ff
        /*05d4*/ 	.word	0x00000000
        /*05d8*/ 	.short	0x010a
        /*05da*/ 	.byte	0x04
	.zero		1


	//   ....[74]....
        /*05dc*/ 	.word	0x00004170
        /*05e0*/ 	.word	0x0000000c
        /*05e4*/ 	.word	0x000000b0
        /*05e8*/ 	.short	0x010a
        /*05ea*/ 	.byte	0xff
	.zero		1


	//   ....[75]....
        /*05ec*/ 	.word	0x000042e0
        /*05f0*/ 	.word	0x00000000
        /*05f4*/ 	.word	0x00000000
        /*05f8*/ 	.short	0x0101
        /*05fa*/ 	.byte	0xff
	.zero		1


	//   ....[76]....
        /*05fc*/ 	.word	0x00004780
        /*0600*/ 	.word	0x000000ff
        /*0604*/ 	.word	0x000000a8
        /*0608*/ 	.short	0x010a
        /*060a*/ 	.byte	0x15
	.zero		1


	//   ....[77]....
        /*060c*/ 	.word	0x00004900
        /*0610*/ 	.word	0x000000ff
        /*0614*/ 	.word	0x00000080
        /*0618*/ 	.short	0x010a
        /*061a*/ 	.byte	0x15
	.zero		1


	//   ....[78]....
        /*061c*/ 	.word	0x00004a80
        /*0620*/ 	.word	0x000000ff
        /*0624*/ 	.word	0x00000060
        /*0628*/ 	.short	0x010b
        /*062a*/ 	.byte	0x15
	.zero		1


	//   ....[79]....
        /*062c*/ 	.word	0x00004a90
        /*0630*/ 	.word	0x000000ff
        /*0634*/ 	.word	0x00000000
        /*0638*/ 	.short	0x0101
        /*063a*/ 	.byte	0x06
	.zero		1


	//   ....[80]....
        /*063c*/ 	.word	0x00004aa0
        /*0640*/ 	.word	0x000000ff
        /*0644*/ 	.word	0x00000088
        /*0648*/ 	.short	0x010a
        /*064a*/ 	.byte	0x15
	.zero		1


	//   ....[81]....
        /*064c*/ 	.word	0x00004be0
        /*0650*/ 	.word	0x000000ff
        /*0654*/ 	.word	0x00000068
        /*0658*/ 	.short	0x010b
        /*065a*/ 	.byte	0x15
	.zero		1


	//   ....[82]....
        /*065c*/ 	.word	0x00004bf0
        /*0660*/ 	.word	0x000000ff
        /*0664*/ 	.word	0x00000000
        /*0668*/ 	.short	0x0101
        /*066a*/ 	.byte	0x07
	.zero		1


	//   ....[83]....
        /*066c*/ 	.word	0x00004c00
        /*0670*/ 	.word	0x000000ff
        /*0674*/ 	.word	0x00000090
        /*0678*/ 	.short	0x010a
        /*067a*/ 	.byte	0x15
	.zero		1


	//   ....[84]....
        /*067c*/ 	.word	0x00004d50
        /*0680*/ 	.word	0x000000ff
        /*0684*/ 	.word	0x00000070
        /*0688*/ 	.short	0x010b
        /*068a*/ 	.byte	0x15
	.zero		1


	//   ....[85]....
        /*068c*/ 	.word	0x00004d60
        /*0690*/ 	.word	0x000000ff
        /*0694*/ 	.word	0x00000000
        /*0698*/ 	.short	0x0101
        /*069a*/ 	.byte	0x1d
	.zero		1


	//   ....[86]....
        /*069c*/ 	.word	0x00004d70
        /*06a0*/ 	.word	0x000000ff
        /*06a4*/ 	.word	0x00000098
        /*06a8*/ 	.short	0x010a
        /*06aa*/ 	.byte	0x15
	.zero		1


	//   ....[87]....
        /*06ac*/ 	.word	0x00004ed0
        /*06b0*/ 	.word	0x000000ff
        /*06b4*/ 	.word	0x00000078
        /*06b8*/ 	.short	0x010b
        /*06ba*/ 	.byte	0x15
	.zero		1


	//   ....[88]....
        /*06bc*/ 	.word	0x00004ee0
        /*06c0*/ 	.word	0x000000ff
        /*06c4*/ 	.word	0x00000000
        /*06c8*/ 	.short	0x0101
        /*06ca*/ 	.byte	0x18
	.zero		1


	//   ....[89]....
        /*06cc*/ 	.word	0x00004ef0
        /*06d0*/ 	.word	0x000000ff
        /*06d4*/ 	.word	0x00000080
        /*06d8*/ 	.short	0x010a
        /*06da*/ 	.byte	0x15
	.zero		1


	//   ....[90]....
        /*06dc*/ 	.word	0x00005050
        /*06e0*/ 	.word	0x000000ff
        /*06e4*/ 	.word	0x00000060
        /*06e8*/ 	.short	0x010b
        /*06ea*/ 	.byte	0x15
	.zero		1


	//   ....[91]....
        /*06ec*/ 	.word	0x00005060
        /*06f0*/ 	.word	0x000000ff
        /*06f4*/ 	.word	0x00000000
        /*06f8*/ 	.short	0x0101
        /*06fa*/ 	.byte	0x06
	.zero		1


	//   ....[92]....
        /*06fc*/ 	.word	0x00005070
        /*0700*/ 	.word	0x000000ff
        /*0704*/ 	.word	0x00000088
        /*0708*/ 	.short	0x010a
        /*070a*/ 	.byte	0x15
	.zero		1


	//   ....[93]....
        /*070c*/ 	.word	0x000051d0
        /*0710*/ 	.word	0x000000ff
        /*0714*/ 	.word	0x00000068
        /*0718*/ 	.short	0x010b
        /*071a*/ 	.byte	0x15
	.zero		1


	//   ....[94]....
        /*071c*/ 	.word	0x000051e0
        /*0720*/ 	.word	0x000000ff
        /*0724*/ 	.word	0x00000000
        /*0728*/ 	.short	0x0101
        /*072a*/ 	.byte	0x07
	.zero		1


	//   ....[95]....
        /*072c*/ 	.word	0x000051f0
        /*0730*/ 	.word	0x000000ff
        /*0734*/ 	.word	0x00000090
        /*0738*/ 	.short	0x010a
        /*073a*/ 	.byte	0x15
	.zero		1


	//   ....[96]....
        /*073c*/ 	.word	0x00005340
        /*0740*/ 	.word	0x000000ff
        /*0744*/ 	.word	0x00000070
        /*0748*/ 	.short	0x010b
        /*074a*/ 	.byte	0x15
	.zero		1


	//   ....[97]....
        /*074c*/ 	.word	0x00005350
        /*0750*/ 	.word	0x000000ff
        /*0754*/ 	.word	0x00000000
        /*0758*/ 	.short	0x0101
        /*075a*/ 	.byte	0x1d
	.zero		1


	//   ....[98]....
        /*075c*/ 	.word	0x00005360
        /*0760*/ 	.word	0x000000ff
        /*0764*/ 	.word	0x00000098
        /*0768*/ 	.short	0x010a
        /*076a*/ 	.byte	0x15
	.zero		1


	//   ....[99]....
        /*076c*/ 	.word	0x00005550
        /*0770*/ 	.word	0x000000ff
        /*0774*/ 	.word	0x00000078
        /*0778*/ 	.short	0x010b
        /*077a*/ 	.byte	0x15
	.zero		1


	//   ....[100]....
        /*077c*/ 	.word	0x00005560
        /*0780*/ 	.word	0x000000ff
        /*0784*/ 	.word	0x00000000
        /*0788*/ 	.short	0x0101
        /*078a*/ 	.byte	0x18
	.zero		1


	//   ....[101]....
        /*078c*/ 	.word	0x00005580
        /*0790*/ 	.word	0x000000ff
        /*0794*/ 	.word	0x00000080
        /*0798*/ 	.short	0x010a
        /*079a*/ 	.byte	0x15
	.zero		1


	//   ....[102]....
        /*079c*/ 	.word	0x000055a0
        /*07a0*/ 	.word	0x000000ff
        /*07a4*/ 	.word	0x00000088
        /*07a8*/ 	.short	0x010a
        /*07aa*/ 	.byte	0x15
	.zero		1


	//   ....[103]....
        /*07ac*/ 	.word	0x000055c0
        /*07b0*/ 	.word	0x000000ff
        /*07b4*/ 	.word	0x00000090
        /*07b8*/ 	.short	0x010a
        /*07ba*/ 	.byte	0x15
	.zero		1


	//   ....[104]....
        /*07bc*/ 	.word	0x00005610
        /*07c0*/ 	.word	0x00000002
        /*07c4*/ 	.word	0x00000098
        /*07c8*/ 	.short	0x010a
        /*07ca*/ 	.byte	0xff
	.zero		1


	//   ....[105]....
        /*07cc*/ 	.word	0x00005920
        /*07d0*/ 	.word	0x00000000
        /*07d4*/ 	.word	0x000000b0
        /*07d8*/ 	.short	0x010a
        /*07da*/ 	.byte	0xff
	.zero		1


	//   ....[106]....
        /*07dc*/ 	.word	0x000059f0
        /*07e0*/ 	.word	0x00000000
        /*07e4*/ 	.word	0x00000000
        /*07e8*/ 	.short	0x0101
        /*07ea*/ 	.byte	0xff
	.zero		1


	//   ....[107]....
        /*07ec*/ 	.word	0x00006630
        /*07f0*/ 	.word	0x000000ff
        /*07f4*/ 	.word	0x00000060
        /*07f8*/ 	.short	0x010a
        /*07fa*/ 	.byte	0x2b
	.zero		1


	//   ....[108]....
        /*07fc*/ 	.word	0x00006660
        /*0800*/ 	.word	0x00000048
        /*0804*/ 	.word	0x000000d0
        /*0808*/ 	.short	0x010a
        /*080a*/ 	.byte	0xff
	.zero		1


	//   ....[109]....
        /*080c*/ 	.word	0x00006750
        /*0810*/ 	.word	0x000000ff
        /*0814*/ 	.word	0x00000060
        /*0818*/ 	.short	0x010a
        /*081a*/ 	.byte	0x2b
	.zero		1


	//   ....[110]....
        /*081c*/ 	.word	0x00006840
        /*0820*/ 	.word	0x00000048
        /*0824*/ 	.word	0x000000d0
        /*0828*/ 	.short	0x010a
        /*082a*/ 	.byte	0xff
	.zero		1


	//   ....[111]....
        /*082c*/ 	.word	0x00006e10
        /*0830*/ 	.word	0x00000000
        /*0834*/ 	.word	0x00000000
        /*0838*/ 	.short	0x0101
        /*083a*/ 	.byte	0xff
	.zero		1


	//   ....[112]....
        /*083c*/ 	.word	0x00006e20
        /*0840*/ 	.word	0x00000002
        /*0844*/ 	.word	0x00000060
        /*0848*/ 	.short	0x010a
        /*084a*/ 	.byte	0xff
	.zero		1


	//   ....[113]....
        /*084c*/ 	.word	0x00006f00
        /*0850*/ 	.word	0x00000002
        /*0854*/ 	.word	0x00000060
        /*0858*/ 	.short	0x010a
        /*085a*/ 	.byte	0xff
	.zero		1


	//   ....[114]....
        /*085c*/ 	.word	0x00007560
        /*0860*/ 	.word	0x00000010
        /*0864*/ 	.word	0x00000000
        /*0868*/ 	.short	0x0101
        /*086a*/ 	.byte	0xff
	.zero		1


	//   ....[115]....
        /*086c*/ 	.word	0x00007580
        /*0870*/ 	.word	0x00000000
        /*0874*/ 	.word	0x00000060
        /*0878*/ 	.short	0x010a
        /*087a*/ 	.byte	0xff
	.zero		1


	//   ....[116]....
        /*087c*/ 	.word	0x00007650
        /*0880*/ 	.word	0x00000000
        /*0884*/ 	.word	0x00000060
        /*0888*/ 	.short	0x010a
        /*088a*/ 	.byte	0xff
	.zero		1


	//   ....[117]....
        /*088c*/ 	.word	0x00007cc0
        /*0890*/ 	.word	0x00000010
        /*0894*/ 	.word	0x00000000
        /*0898*/ 	.short	0x0101
        /*089a*/ 	.byte	0xff
	.zero		1


	//   ....[118]....
        /*089c*/ 	.word	0x00007ce0
        /*08a0*/ 	.word	0x00000000
        /*08a4*/ 	.word	0x00000060
        /*08a8*/ 	.short	0x010a
        /*08aa*/ 	.byte	0xff
	.zero		1


	//   ....[119]....
        /*08ac*/ 	.word	0x00007db0
        /*08b0*/ 	.word	0x00000000
        /*08b4*/ 	.word	0x00000060
        /*08b8*/ 	.short	0x010a
        /*08ba*/ 	.byte	0xff
	.zero		1


	//   ....[120]....
        /*08bc*/ 	.word	0x00008450
        /*08c0*/ 	.word	0x00000010
        /*08c4*/ 	.word	0x00000000
        /*08c8*/ 	.short	0x0101
        /*08ca*/ 	.byte	0xff
	.zero		1


	//   ....[121]....
        /*08cc*/ 	.word	0x00008470
        /*08d0*/ 	.word	0x00000000
        /*08d4*/ 	.word	0x00000060
        /*08d8*/ 	.short	0x010a
        /*08da*/ 	.byte	0xff
	.zero		1


	//   ....[122]....
        /*08dc*/ 	.word	0x00008540
        /*08e0*/ 	.word	0x00000000
        /*08e4*/ 	.word	0x00000060
        /*08e8*/ 	.short	0x010a
        /*08ea*/ 	.byte	0xff
	.zero		1


	//   ....[123]....
        /*08ec*/ 	.word	0x00008c20
        /*08f0*/ 	.word	0x00000010
        /*08f4*/ 	.word	0x00000000
        /*08f8*/ 	.short	0x0101
        /*08fa*/ 	.byte	0xff
	.zero		1


	//   ....[124]....
        /*08fc*/ 	.word	0x00008c40
        /*0900*/ 	.word	0x00000000
        /*0904*/ 	.word	0x00000060
        /*0908*/ 	.short	0x010a
        /*090a*/ 	.byte	0xff
	.zero		1


	//   ....[125]....
        /*090c*/ 	.word	0x00008d10
        /*0910*/ 	.word	0x00000000
        /*0914*/ 	.word	0x00000060
        /*0918*/ 	.short	0x010a
        /*091a*/ 	.byte	0xff
	.zero		1


	//   ....[126]....
        /*091c*/ 	.word	0x000093c0
        /*0920*/ 	.word	0x00000010
        /*0924*/ 	.word	0x00000000
        /*0928*/ 	.short	0x0101
        /*092a*/ 	.byte	0xff
	.zero		1


	//   ....[127]....
        /*092c*/ 	.word	0x000093e0
        /*0930*/ 	.word	0x00000000
        /*0934*/ 	.word	0x00000060
        /*0938*/ 	.short	0x010a
        /*093a*/ 	.byte	0xff
	.zero		1


	//   ....[128]....
        /*093c*/ 	.word	0x000094b0
        /*0940*/ 	.word	0x00000000
        /*0944*/ 	.word	0x00000060
        /*0948*/ 	.short	0x010a
        /*094a*/ 	.byte	0xff
	.zero		1


	//   ....[129]....
        /*094c*/ 	.word	0x00009b60
        /*0950*/ 	.word	0x00000010
        /*0954*/ 	.word	0x00000000
        /*0958*/ 	.short	0x0101
        /*095a*/ 	.byte	0xff
	.zero		1


	//   ....[130]....
        /*095c*/ 	.word	0x00009b80
        /*0960*/ 	.word	0x00000000
        /*0964*/ 	.word	0x00000060
        /*0968*/ 	.short	0x010a
        /*096a*/ 	.byte	0xff
	.zero		1


	//   ....[131]....
        /*096c*/ 	.word	0x00009c50
        /*0970*/ 	.word	0x00000000
        /*0974*/ 	.word	0x00000060
        /*0978*/ 	.short	0x010a
        /*097a*/ 	.byte	0xff
	.zero		1


	//   ....[132]....
        /*097c*/ 	.word	0x00009f20
        /*0980*/ 	.word	0x000000ff
        /*0984*/ 	.word	0x00000000
        /*0988*/ 	.short	0x0101
        /*098a*/ 	.byte	0x04
	.zero		1


	//   ....[133]....
        /*098c*/ 	.word	0x0000a330
        /*0990*/ 	.word	0x00000000
        /*0994*/ 	.word	0x00000000
        /*0998*/ 	.short	0x0101
        /*099a*/ 	.byte	0xff
	.zero		1


	//   ....[134]....
        /*099c*/ 	.word	0x0000a5e0
        /*09a0*/ 	.word	0x000000ff
        /*09a4*/ 	.word	0x00000000
        /*09a8*/ 	.short	0x0101
        /*09aa*/ 	.byte	0x04
	.zero		1


	//   ....[135]....
        /*09ac*/ 	.word	0x0000a600
        /*09b0*/ 	.word	0x00000000
        /*09b4*/ 	.word	0x00000120
        /*09b8*/ 	.short	0x010a
        /*09ba*/ 	.byte	0xff
	.zero		1


	//   ....[136]....
        /*09bc*/ 	.word	0x0000a660
        /*09c0*/ 	.word	0x00000000
        /*09c4*/ 	.word	0x00000030
        /*09c8*/ 	.short	0x010a
        /*09ca*/ 	.byte	0xff
	.zero		1


	//   ....[137]....
        /*09cc*/ 	.word	0x0000a6c0
        /*09d0*/ 	.word	0x00000000
        /*09d4*/ 	.word	0x00000030
        /*09d8*/ 	.short	0x010a
        /*09da*/ 	.byte	0xff
	.zero		1


	//   ....[138]....
        /*09dc*/ 	.word	0x0000a710
        /*09e0*/ 	.word	0x00000003
        /*09e4*/ 	.word	0x000000b0
        /*09e8*/ 	.short	0x010a
        /*09ea*/ 	.byte	0xff
	.zero		1


	//   ....[139]....
        /*09ec*/ 	.word	0x0000a770
        /*09f0*/ 	.word	0x00000000
        /*09f4*/ 	.word	0x00000000
        /*09f8*/ 	.short	0x010a
        /*09fa*/ 	.byte	0xff
	.zero		1


	//   ....[140]....
        /*09fc*/ 	.word	0x0000a7d0
        /*0a00*/ 	.word	0x00000000
        /*0a04*/ 	.word	0x00000000
        /*0a08*/ 	.short	0x010a
        /*0a0a*/ 	.byte	0xff
	.zero		1


	//   ....[141]....
        /*0a0c*/ 	.word	0x0000a830
        /*0a10*/ 	.word	0x00000000
        /*0a14*/ 	.word	0x00000000
        /*0a18*/ 	.short	0x010a
        /*0a1a*/ 	.byte	0xff
	.zero		1


	//   ....[142]....
        /*0a1c*/ 	.word	0x0000a890
        /*0a20*/ 	.word	0x00000000
        /*0a24*/ 	.word	0x00000000
        /*0a28*/ 	.short	0x010a
        /*0a2a*/ 	.byte	0xff
	.zero		1


	//   ....[143]....
        /*0a2c*/ 	.word	0x0000a8f0
        /*0a30*/ 	.word	0x00000000
        /*0a34*/ 	.word	0x00000000
        /*0a38*/ 	.short	0x010a
        /*0a3a*/ 	.byte	0xff
	.zero		1


	//   ....[144]....
        /*0a3c*/ 	.word	0x0000a940
        /*0a40*/ 	.word	0x00000002
        /*0a44*/ 	.word	0x00000110
        /*0a48*/ 	.short	0x010a
        /*0a4a*/ 	.byte	0xff
	.zero		1


	//   ....[145]....
        /*0a4c*/ 	.word	0x0000a9a0
        /*0a50*/ 	.word	0x00000002
        /*0a54*/ 	.word	0x000000c0
        /*0a58*/ 	.short	0x010a
        /*0a5a*/ 	.byte	0xff
	.zero		1


	//   ....[146]....
        /*0a5c*/ 	.word	0x0000a9f0
        /*0a60*/ 	.word	0x00000002
        /*0a64*/ 	.word	0x000000b0
        /*0a68*/ 	.short	0x010a
        /*0a6a*/ 	.byte	0xff
	.zero		1


	//   ....[147]....
        /*0a6c*/ 	.word	0x0000aa50
        /*0a70*/ 	.word	0x00000000
        /*0a74*/ 	.word	0x000000c0
        /*0a78*/ 	.short	0x010a
        /*0a7a*/ 	.byte	0xff
	.zero		1


	//   ....[148]....
        /*0a7c*/ 	.word	0x0000aaa0
        /*0a80*/ 	.word	0x00000000
        /*0a84*/ 	.word	0x000000b0
        /*0a88*/ 	.short	0x010a
        /*0a8a*/ 	.byte	0xff
	.zero		1


	//   ....[149]....
        /*0a8c*/ 	.word	0x0000ab00
        /*0a90*/ 	.word	0x00000002
        /*0a94*/ 	.word	0x000000f0
        /*0a98*/ 	.short	0x010a
        /*0a9a*/ 	.byte	0xff
	.zero		1


	//   ....[150]....
        /*0a9c*/ 	.word	0x0000ab60
        /*0aa0*/ 	.word	0x00000000
        /*0aa4*/ 	.word	0x00000000
        /*0aa8*/ 	.short	0x010a
        /*0aaa*/ 	.byte	0xff
	.zero		1


	//   ....[151]....
        /*0aac*/ 	.word	0x0000abc0
        /*0ab0*/ 	.word	0x00000000
        /*0ab4*/ 	.word	0x00000000
        /*0ab8*/ 	.short	0x010a
        /*0aba*/ 	.byte	0xff
	.zero		1


	//   ....[152]....
        /*0abc*/ 	.word	0x0000ac20
        /*0ac0*/ 	.word	0x00000000
        /*0ac4*/ 	.word	0x00000000
        /*0ac8*/ 	.short	0x010a
        /*0aca*/ 	.byte	0xff
	.zero		1


	//   ....[153]....
        /*0acc*/ 	.word	0x0000ac80
        /*0ad0*/ 	.word	0x00000000
        /*0ad4*/ 	.word	0x00000000
        /*0ad8*/ 	.short	0x010a
        /*0ada*/ 	.byte	0xff
	.zero		1


	//   ....[154]....
        /*0adc*/ 	.word	0x0000ace0
        /*0ae0*/ 	.word	0x00000000
        /*0ae4*/ 	.word	0x00000000
        /*0ae8*/ 	.short	0x010a
        /*0aea*/ 	.byte	0xff
	.zero		1


	//   ....[155]....
        /*0aec*/ 	.word	0x0000ad30
        /*0af0*/ 	.word	0x0000000c
        /*0af4*/ 	.word	0x000000b0
        /*0af8*/ 	.short	0x010a
        /*0afa*/ 	.byte	0xff
	.zero		1


	//   ....[156]....
        /*0afc*/ 	.word	0x0000ad90
        /*0b00*/ 	.word	0x00000000
        /*0b04*/ 	.word	0x000000a8
        /*0b08*/ 	.short	0x010a
        /*0b0a*/ 	.byte	0xff
	.zero		1


	//   ....[157]....
        /*0b0c*/ 	.word	0x0000adf0
        /*0b10*/ 	.word	0x00000000
        /*0b14*/ 	.word	0x00000080
        /*0b18*/ 	.short	0x010a
        /*0b1a*/ 	.byte	0xff
	.zero		1


	//   ....[158]....
        /*0b1c*/ 	.word	0x0000ae50
        /*0b20*/ 	.word	0x00000000
        /*0b24*/ 	.word	0x00000088
        /*0b28*/ 	.short	0x010a
        /*0b2a*/ 	.byte	0xff
	.zero		1


	//   ....[159]....
        /*0b2c*/ 	.word	0x0000aeb0
        /*0b30*/ 	.word	0x00000000
        /*0b34*/ 	.word	0x00000090
        /*0b38*/ 	.short	0x010a
        /*0b3a*/ 	.byte	0xff
	.zero		1


	//   ....[160]....
        /*0b3c*/ 	.word	0x0000af10
        /*0b40*/ 	.word	0x00000000
        /*0b44*/ 	.word	0x00000098
        /*0b48*/ 	.short	0x010a
        /*0b4a*/ 	.byte	0xff
	.zero		1


	//   ....[161]....
        /*0b4c*/ 	.word	0x0000af70
        /*0b50*/ 	.word	0x00000000
        /*0b54*/ 	.word	0x00000080
        /*0b58*/ 	.short	0x010a
        /*0b5a*/ 	.byte	0xff
	.zero		1


	//   ....[162]....
        /*0b5c*/ 	.word	0x0000afd0
        /*0b60*/ 	.word	0x00000000
        /*0b64*/ 	.word	0x00000088
        /*0b68*/ 	.short	0x010a
        /*0b6a*/ 	.byte	0xff
	.zero		1


	//   ....[163]....
        /*0b6c*/ 	.word	0x0000b030
        /*0b70*/ 	.word	0x00000000
        /*0b74*/ 	.word	0x00000090
        /*0b78*/ 	.short	0x010a
        /*0b7a*/ 	.byte	0xff
	.zero		1


	//   ....[164]....
        /*0b7c*/ 	.word	0x0000b090
        /*0b80*/ 	.word	0x00000000
        /*0b84*/ 	.word	0x00000098
        /*0b88*/ 	.short	0x010a
        /*0b8a*/ 	.byte	0xff
	.zero		1


	//   ....[165]....
        /*0b8c*/ 	.word	0x0000b0f0
        /*0b90*/ 	.word	0x00000000
        /*0b94*/ 	.word	0x00000080
        /*0b98*/ 	.short	0x010a
        /*0b9a*/ 	.byte	0xff
	.zero		1


	//   ....[166]....
        /*0b9c*/ 	.word	0x0000b150
        /*0ba0*/ 	.word	0x00000000
        /*0ba4*/ 	.word	0x00000088
        /*0ba8*/ 	.short	0x010a
        /*0baa*/ 	.byte	0xff
	.zero		1


	//   ....[167]....
        /*0bac*/ 	.word	0x0000b1b0
        /*0bb0*/ 	.word	0x00000002
        /*0bb4*/ 	.word	0x00000090
        /*0bb8*/ 	.short	0x010a
        /*0bba*/ 	.byte	0xff
	.zero		1


	//   ....[168]....
        /*0bbc*/ 	.word	0x0000b200
        /*0bc0*/ 	.word	0x00000000
        /*0bc4*/ 	.word	0x000000b0
        /*0bc8*/ 	.short	0x010a
        /*0bca*/ 	.byte	0xff
	.zero		1


	//   ....[169]....
        /*0bcc*/ 	.word	0x0000b260
        /*0bd0*/ 	.word	0x00000002
        /*0bd4*/ 	.word	0x00000060
        /*0bd8*/ 	.short	0x010a
        /*0bda*/ 	.byte	0xff
	.zero		1


	//   ....[170]....
        /*0bdc*/ 	.word	0x0000b2b0
        /*0be0*/ 	.word	0x00000048
        /*0be4*/ 	.word	0x000000d0
        /*0be8*/ 	.short	0x010a
        /*0bea*/ 	.byte	0xff
	.zero		1


	//   ....[171]....
        /*0bec*/ 	.word	0x0000b300
        /*0bf0*/ 	.word	0x00000002
        /*0bf4*/ 	.word	0x00000060
        /*0bf8*/ 	.short	0x010a
        /*0bfa*/ 	.byte	0xff
	.zero		1


	//   ....[172]....
        /*0bfc*/ 	.word	0x0000b350
        /*0c00*/ 	.word	0x00000000
        /*0c04*/ 	.word	0x00000060
        /*0c08*/ 	.short	0x010a
        /*0c0a*/ 	.byte	0xff
	.zero		1


	//   ....[173]....
        /*0c0c*/ 	.word	0x0000b3a0
        /*0c10*/ 	.word	0x00000000
        /*0c14*/ 	.word	0x00000060
        /*0c18*/ 	.short	0x010a
        /*0c1a*/ 	.byte	0xff
	.zero		1


	//   ....[174]....
        /*0c1c*/ 	.word	0x0000b3f0
        /*0c20*/ 	.word	0x00000000
        /*0c24*/ 	.word	0x00000060
        /*0c28*/ 	.short	0x010a
        /*0c2a*/ 	.byte	0xff
	.zero		1


	//   ....[175]....
        /*0c2c*/ 	.word	0x0000b440
        /*0c30*/ 	.word	0x00000000
        /*0c34*/ 	.word	0x00000060
        /*0c38*/ 	.short	0x010a
        /*0c3a*/ 	.byte	0xff
	.zero		1


	//   ....[176]....
        /*0c3c*/ 	.word	0x0000b490
        /*0c40*/ 	.word	0x00000000
        /*0c44*/ 	.word	0x00000060
        /*0c48*/ 	.short	0x010a
        /*0c4a*/ 	.byte	0xff
	.zero		1


	//   ....[177]....
        /*0c4c*/ 	.word	0x0000b4e0
        /*0c50*/ 	.word	0x00000000
        /*0c54*/ 	.word	0x00000060
        /*0c58*/ 	.short	0x010a
        /*0c5a*/ 	.byte	0xff
	.zero		1


	//----- nvinfo : EIATTR_NUM_MBARRIERS
	.align		4
.L_47:
        /*0c5c*/ 	.byte	0x03, 0x38
        /*0c5e*/ 	.short	0x0026


	//----- nvinfo : EIATTR_EXIT_INSTR_OFFSETS
	.align		4
        /*0c60*/ 	.byte	0x04, 0x1c
        /*0c62*/ 	.short	(.L_49 - .L_48)


	//   ....[0]....
.L_48:
        /*0c64*/ 	.word	0x00002ac0


	//   ....[1]....
        /*0c68*/ 	.word	0x00002fb0


	//   ....[2]....
        /*0c6c*/ 	.word	0x00003010


	//   ....[3]....
        /*0c70*/ 	.word	0x00003f20


	//   ....[4]....
        /*0c74*/ 	.word	0x00005640


	//   ....[5]....
        /*0c78*/ 	.word	0x00005680


	//   ....[6]....
        /*0c7c*/ 	.word	0x0000a4d0


	//   ....[7]....
        /*0c80*/ 	.word	0x0000a550


	//   ....[8]....
        /*0c84*/ 	.word	0x0000a580


	//   ....[9]....
        /*0c88*/ 	.word	0x0000a5f0


	//----- nvinfo : EIATTR_MAX_THREADS
	.align		4
.L_49:
        /*0c8c*/ 	.byte	0x04, 0x05
        /*0c8e*/ 	.short	(.L_51 - .L_50)
.L_50:
        /*0c90*/ 	.word	0x00000100
        /*0c94*/ 	.word	0x00000001
        /*0c98*/ 	.word	0x00000001


	//----- nvinfo : EIATTR_CRS_STACK_SIZE
	.align		4
.L_51:
        /*0c9c*/ 	.byte	0x04, 0x1e
        /*0c9e*/ 	.short	(.L_53 - .L_52)
.L_52:
        /*0ca0*/ 	.word	0x00000000


	//----- nvinfo : EIATTR_CBANK_PARAM_SIZE
	.align		4
.L_53:
        /*0ca4*/ 	.byte	0x03, 0x19
        /*0ca6*/ 	.short	0x0800


	//----- nvinfo : EIATTR_PARAM_CBANK
	.align		4
        /*0ca8*/ 	.byte	0x04, 0x0a
        /*0caa*/ 	.short	(.L_55 - .L_54)
	.align		4
.L_54:
        /*0cac*/ 	.word	index@(.nv.constant0._ZN7cutlass13device_kernelINS_4gemm6kernel13GemmUniversalIN4cute5tupleIJiiiiEEENS1_10collective13CollectiveMmaINS1_35MainloopSm100TmaUmmaWarpSpecializedILi6ELi2ELi4ENS5_IJNS4_1CILi1EEENSA_ILi2EEESB_EEEEENS5_IJNSA_ILi128EEESF_NSA_ILi32EEEEEEfNS5_IJlSB_lEEEfSI_NS4_8TiledMMAINS4_8MMA_AtomIJNS4_17SM100_MMA_TF32_SSINS_10tfloat32_tESM_fLi128ELi128ELNS4_4UMMA5MajorE0ELSO_0ELNSN_7ScaleInE0ELSP_0EEEEEENS4_6LayoutINS5_IJSB_SB_SB_EEENS5_IJNSA_ILi0EEESU_SU_EEEEENS5_IJNS4_10UnderscoreESX_SX_EEEEENS4_23SM90_TMA_LOAD_MULTICASTENS4_14ComposedLayoutINS4_7SwizzleILi3ELi4ELi3EEENS4_18smem_ptr_flag_bitsILi32EEENSS_INS5_IJNSA_ILi8EEESG_EEENS5_IJSG_SB_EEEEEEEvNS4_8identityENS4_13SM90_TMA_LOADES1A_vS1B_EENS_8epilogue10collective18CollectiveEpilogueINS1E_23Sm100TmaWarpSpecializedILi4ELi2ELi16ELb1ELb0EEEJSH_NS5_IJNSS_ISF_SB_EENSS_INSA_ILi16EEESB_EEEEEfSI_fSI_NS1E_6fusion15FusionCallbacksIS1I_NS1N_17LinearCombinationIffffLNS_15FloatRoundStyleE2EEESH_S1M_JEEENS4_5SM1004TMEM4LOAD26SM100_TMEM_LOAD_32dp32b16xES1C_NS11_INS12_ILi2ELi4ELi3EEES15_NSS_INS5_IJS16_S1K_EEENS5_IJS1K_SB_EEEEEEENS4_39AutoVectorizingCopyWithAssumedAlignmentILi128EEENS4_14SM90_TMA_STOREES21_S23_S23_EEEvvEEEEvNT_6ParamsE)
        /*0cb0*/ 	.short	0x0380
        /*0cb2*/ 	.short	0x0800


	//----- nvinfo : EIATTR_SW_WAR
	.align		4
.L_55:
        /*0cb4*/ 	.byte	0x04, 0x36
        /*0cb6*/ 	.short	(.L_57 - .L_56)
.L_56:
        /*0cb8*/ 	.word	0x00000008
.L_57:


//--------------------- .nv.callgraph             --------------------------
	.section	.nv.callgraph,"",@"SHT_CUDA_CALLGRAPH"
	.align	4
	.sectionentsize	8
	.align		4
        /*0000*/ 	.word	0x00000000
	.align		4
        /*0004*/ 	.word	0xffffffff
	.align		4
        /*0008*/ 	.word	index@(_ZN7cutlass13device_kernelINS_4gemm6kernel13GemmUniversalIN4cute5tupleIJiiiiEEENS1_10collective13CollectiveMmaINS1_35MainloopSm100TmaUmmaWarpSpecializedILi6ELi2ELi4ENS5_IJNS4_1CILi1EEENSA_ILi2EEESB_EEEEENS5_IJNSA_ILi128EEESF_NSA_ILi32EEEEEEfNS5_IJlSB_lEEEfSI_NS4_8TiledMMAINS4_8MMA_AtomIJNS4_17SM100_MMA_TF32_SSINS_10tfloat32_tESM_fLi128ELi128ELNS4_4UMMA5MajorE0ELSO_0ELNSN_7ScaleInE0ELSP_0EEEEEENS4_6LayoutINS5_IJSB_SB_SB_EEENS5_IJNSA_ILi0EEESU_SU_EEEEENS5_IJNS4_10UnderscoreESX_SX_EEEEENS4_23SM90_TMA_LOAD_MULTICASTENS4_14ComposedLayoutINS4_7SwizzleILi3ELi4ELi3EEENS4_18smem_ptr_flag_bitsILi32EEENSS_INS5_IJNSA_ILi8EEESG_EEENS5_IJSG_SB_EEEEEEEvNS4_8identityENS4_13SM90_TMA_LOADES1A_vS1B_EENS_8epilogue10collective18CollectiveEpilogueINS1E_23Sm100TmaWarpSpecializedILi4ELi2ELi16ELb1ELb0EEEJSH_NS5_IJNSS_ISF_SB_EENSS_INSA_ILi16EEESB_EEEEEfSI_fSI_NS1E_6fusion15FusionCallbacksIS1I_NS1N_17LinearCombinationIffffLNS_15FloatRoundStyleE2EEESH_S1M_JEEENS4_5SM1004TMEM4LOAD26SM100_TMEM_LOAD_32dp32b16xES1C_NS11_INS12_ILi2ELi4ELi3EEES15_NSS_INS5_IJS16_S1K_EEENS5_IJS1K_SB_EEEEEEENS4_39AutoVectorizingCopyWithAssumedAlignmentILi128EEENS4_14SM90_TMA_STOREES21_S23_S23_EEEvvEEEEvNT_6ParamsE)
	.align		4
        /*000c*/ 	.word	index@(__assertfail)
	.align		4
        /*0010*/ 	.word	0x00000000
	.align		4
        /*0014*/ 	.word	0xfffffffe
	.align		4
        /*0018*/ 	.word	0x00000000
	.align		4
        /*001c*/ 	.word	0xfffffffd
	.align		4
        /*0020*/ 	.word	0x00000000
	.align		4
        /*0024*/ 	.word	0xfffffffc


//--------------------- .nv.constant4             --------------------------
	.section	.nv.constant4,"a",@progbits
	.align	8
	.align		8
.nv.constant4:
        /*0000*/ 	.dword	__assertfail
	.align		8
        /*0008*/ 	.dword	__unnamed_1
	.align		8
        /*0010*/ 	.dword	__unnamed_2
	.align		8
        /*0018*/ 	.dword	_ZN40_INTERNAL_5b1cd80c_4_k_cu_b486c8e6_311674cuda3std3__45__cpo5beginE
	.align		8
        /*0020*/ 	.dword	_ZN40_INTERNAL_5b1cd80c_4_k_cu_b486c8e6_311674cuda3std3__45__cpo3endE
	.align		8
        /*0028*/ 	.dword	_ZN40_INTERNAL_5b1cd80c_4_k_cu_b486c8e6_311674cuda3std3__45__cpo6cbeginE
	.align		8
        /*0030*/ 	.dword	_ZN40_INTERNAL_5b1cd80c_4_k_cu_b486c8e6_311674cuda3std3__45__cpo4cendE
	.align		8
        /*0038*/ 	.dword	_ZN40_INTERNAL_5b1cd80c_4_k_cu_b486c8e6_311674cuda3std3__442_GLOBAL__N__5b1cd80c_4_k_cu_b486c8e6_311676ignoreE
	.align		8
        /*0040*/ 	.dword	_ZN40_INTERNAL_5b1cd80c_4_k_cu_b486c8e6_311674cuda3std3__419piecewise_constructE
	.align		8
        /*0048*/ 	.dword	_ZN40_INTERNAL_5b1cd80c_4_k_cu_b486c8e6_311674cuda3std3__48in_placeE
	.align		8
        /*0050*/ 	.dword	_ZN40_INTERNAL_5b1cd80c_4_k_cu_b486c8e6_311674cuda3std6ranges3__45__cpo4swapE
	.align		8
        /*0058*/ 	.dword	_ZN40_INTERNAL_5b1cd80c_4_k_cu_b486c8e6_311674cuda3std6ranges3__45__cpo9iter_moveE
	.align		8
        /*0060*/ 	.dword	_ZN40_INTERNAL_5b1cd80c_4_k_cu_b486c8e6_311674cute7productE
	.align		8
        /*0068*/ 	.dword	_ZN40_INTERNAL_5b1cd80c_4_k_cu_b486c8e6_311674cute1_E
	.align		8
        /*0070*/ 	.dword	$str$25
	.align		8
        /*0078*/ 	.dword	$str$26
	.align		8
        /*0080*/ 	.dword	$str$27
	.align		8
        /*0088*/ 	.dword	$str$28


//--------------------- .text._ZN7cutlass13device_kernelINS_4gemm6kernel13GemmUniversalIN4cute5tupleIJiiiiEEENS1_10collective13CollectiveMmaINS1_35MainloopSm100TmaUmmaWarpSpecializedILi6ELi2ELi4ENS5_IJNS4_1CILi1EEENSA_ILi2EEESB_EEEEENS5_IJNSA_ILi128EEESF_NSA_ILi32EEEEEEfNS5_IJlSB_lEEEfSI_NS4_8TiledMMAINS4_8MMA_AtomIJNS4_17SM100_MMA_TF32_SSINS_10tfloat32_tESM_fLi128ELi128ELNS4_4UMMA5MajorE0ELSO_0ELNSN_7ScaleInE0ELSP_0EEEEEENS4_6LayoutINS5_IJSB_SB_SB_EEENS5_IJNSA_ILi0EEESU_SU_EEEEENS5_IJNS4_10UnderscoreESX_SX_EEEEENS4_23SM90_TMA_LOAD_MULTICASTENS4_14ComposedLayoutINS4_7SwizzleILi3ELi4ELi3EEENS4_18smem_ptr_flag_bitsILi32EEENSS_INS5_IJNSA_ILi8EEESG_EEENS5_IJSG_SB_EEEEEEEvNS4_8identityENS4_13SM90_TMA_LOADES1A_vS1B_EENS_8epilogue10collective18CollectiveEpilogueINS1E_23Sm100TmaWarpSpecializedILi4ELi2ELi16ELb1ELb0EEEJSH_NS5_IJNSS_ISF_SB_EENSS_INSA_ILi16EEESB_EEEEEfSI_fSI_NS1E_6fusion15FusionCallbacksIS1I_NS1N_17LinearCombinationIffffLNS_15FloatRoundStyleE2EEESH_S1M_JEEENS4_5SM1004TMEM4LOAD26SM100_TMEM_LOAD_32dp32b16xES1C_NS11_INS12_ILi2ELi4ELi3EEES15_NSS_INS5_IJS16_S1K_EEENS5_IJS1K_SB_EEEEEEENS4_39AutoVectorizingCopyWithAssumedAlignmentILi128EEENS4_14SM90_TMA_STOREES21_S23_S23_EEEvvEEEEvNT_6ParamsE --------------------------
	.section	.text._ZN7cutlass13device_kernelINS_4gemm6kernel13GemmUniversalIN4cute5tupleIJiiiiEEENS1_10collective13CollectiveMmaINS1_35MainloopSm100TmaUmmaWarpSpecializedILi6ELi2ELi4ENS5_IJNS4_1CILi1EEENSA_ILi2EEESB_EEEEENS5_IJNSA_ILi128EEESF_NSA_ILi32EEEEEEfNS5_IJlSB_lEEEfSI_NS4_8TiledMMAINS4_8MMA_AtomIJNS4_17SM100_MMA_TF32_SSINS_10tfloat32_tESM_fLi128ELi128ELNS4_4UMMA5MajorE0ELSO_0ELNSN_7ScaleInE0ELSP_0EEEEEENS4_6LayoutINS5_IJSB_SB_SB_EEENS5_IJNSA_ILi0EEESU_SU_EEEEENS5_IJNS4_10UnderscoreESX_SX_EEEEENS4_23SM90_TMA_LOAD_MULTICASTENS4_14ComposedLayoutINS4_7SwizzleILi3ELi4ELi3EEENS4_18smem_ptr_flag_bitsILi32EEENSS_INS5_IJNSA_ILi8EEESG_EEENS5_IJSG_SB_EEEEEEEvNS4_8identityENS4_13SM90_TMA_LOADES1A_vS1B_EENS_8epilogue10collective18CollectiveEpilogueINS1E_23Sm100TmaWarpSpecializedILi4ELi2ELi16ELb1ELb0EEEJSH_NS5_IJNSS_ISF_SB_EENSS_INSA_ILi16EEESB_EEEEEfSI_fSI_NS1E_6fusion15FusionCallbacksIS1I_NS1N_17LinearCombinationIffffLNS_15FloatRoundStyleE2EEESH_S1M_JEEENS4_5SM1004TMEM4LOAD26SM100_TMEM_LOAD_32dp32b16xES1C_NS11_INS12_ILi2ELi4ELi3EEES15_NSS_INS5_IJS16_S1K_EEENS5_IJS1K_SB_EEEEEEENS4_39AutoVectorizingCopyWithAssumedAlignmentILi128EEENS4_14SM90_TMA_STOREES21_S23_S23_EEEvvEEEEvNT_6ParamsE,"ax",@progbits
	.align	128
.text._ZN7cutlass13device_kernelINS_4gemm6kernel13GemmUniversalIN4cute5tupleIJiiiiEEENS1_10collective13CollectiveMmaINS1_35MainloopSm100TmaUmmaWarpSpecializedILi6ELi2ELi4ENS5_IJNS4_1CILi1EEENSA_ILi2EEESB_EEEEENS5_IJNSA_ILi128EEESF_NSA_ILi32EEEEEEfNS5_IJlSB_lEEEfSI_NS4_8TiledMMAINS4_8MMA_AtomIJNS4_17SM100_MMA_TF32_SSINS_10tfloat32_tESM_fLi128ELi128ELNS4_4UMMA5MajorE0ELSO_0ELNSN_7ScaleInE0ELSP_0EEEEEENS4_6LayoutINS5_IJSB_SB_SB_EEENS5_IJNSA_ILi0EEESU_SU_EEEEENS5_IJNS4_10UnderscoreESX_SX_EEEEENS4_23SM90_TMA_LOAD_MULTICASTENS4_14ComposedLayoutINS4_7SwizzleILi3ELi4ELi3EEENS4_18smem_ptr_flag_bitsILi32EEENSS_INS5_IJNSA_ILi8EEESG_EEENS5_IJSG_SB_EEEEEEEvNS4_8identityENS4_13SM90_TMA_LOADES1A_vS1B_EENS_8epilogue10collective18CollectiveEpilogueINS1E_23Sm100TmaWarpSpecializedILi4ELi2ELi16ELb1ELb0EEEJSH_NS5_IJNSS_ISF_SB_EENSS_INSA_ILi16EEESB_EEEEEfSI_fSI_NS1E_6fusion15FusionCallbacksIS1I_NS1N_17LinearCombinationIffffLNS_15FloatRoundStyleE2EEESH_S1M_JEEENS4_5SM1004TMEM4LOAD26SM100_TMEM_LOAD_32dp32b16xES1C_NS11_INS12_ILi2ELi4ELi3EEES15_NSS_INS5_IJS16_S1K_EEENS5_IJS1K_SB_EEEEEEENS4_39AutoVectorizingCopyWithAssumedAlignmentILi128EEENS4_14SM90_TMA_STOREES21_S23_S23_EEEvvEEEEvNT_6ParamsE:
        .type           _ZN7cutlass13device_kernelINS_4gemm6kernel13GemmUniversalIN4cute5tupleIJiiiiEEENS1_10collective13CollectiveMmaINS1_35MainloopSm100TmaUmmaWarpSpecializedILi6ELi2ELi4ENS5_IJNS4_1CILi1EEENSA_ILi2EEESB_EEEEENS5_IJNSA_ILi128EEESF_NSA_ILi32EEEEEEfNS5_IJlSB_lEEEfSI_NS4_8TiledMMAINS4_8MMA_AtomIJNS4_17SM100_MMA_TF32_SSINS_10tfloat32_tESM_fLi128ELi128ELNS4_4UMMA5MajorE0ELSO_0ELNSN_7ScaleInE0ELSP_0EEEEEENS4_6LayoutINS5_IJSB_SB_SB_EEENS5_IJNSA_ILi0EEESU_SU_EEEEENS5_IJNS4_10UnderscoreESX_SX_EEEEENS4_23SM90_TMA_LOAD_MULTICASTENS4_14ComposedLayoutINS4_7SwizzleILi3ELi4ELi3EEENS4_18smem_ptr_flag_bitsILi32EEENSS_INS5_IJNSA_ILi8EEESG_EEENS5_IJSG_SB_EEEEEEEvNS4_8identityENS4_13SM90_TMA_LOADES1A_vS1B_EENS_8epilogue10collective18CollectiveEpilogueINS1E_23Sm100TmaWarpSpecializedILi4ELi2ELi16ELb1ELb0EEEJSH_NS5_IJNSS_ISF_SB_EENSS_INSA_ILi16EEESB_EEEEEfSI_fSI_NS1E_6fusion15FusionCallbacksIS1I_NS1N_17LinearCombinationIffffLNS_15FloatRoundStyleE2EEESH_S1M_JEEENS4_5SM1004TMEM4LOAD26SM100_TMEM_LOAD_32dp32b16xES1C_NS11_INS12_ILi2ELi4ELi3EEES15_NSS_INS5_IJS16_S1K_EEENS5_IJS1K_SB_EEEEEEENS4_39AutoVectorizingCopyWithAssumedAlignmentILi128EEENS4_14SM90_TMA_STOREES21_S23_S23_EEEvvEEEEvNT_6ParamsE,@function
        .size           _ZN7cutlass13device_kernelINS_4gemm6kernel13GemmUniversalIN4cute5tupleIJiiiiEEENS1_10collective13CollectiveMmaINS1_35MainloopSm100TmaUmmaWarpSpecializedILi6ELi2ELi4ENS5_IJNS4_1CILi1EEENSA_ILi2EEESB_EEEEENS5_IJNSA_ILi128EEESF_NSA_ILi32EEEEEEfNS5_IJlSB_lEEEfSI_NS4_8TiledMMAINS4_8MMA_AtomIJNS4_17SM100_MMA_TF32_SSINS_10tfloat32_tESM_fLi128ELi128ELNS4_4UMMA5MajorE0ELSO_0ELNSN_7ScaleInE0ELSP_0EEEEEENS4_6LayoutINS5_IJSB_SB_SB_EEENS5_IJNSA_ILi0EEESU_SU_EEEEENS5_IJNS4_10UnderscoreESX_SX_EEEEENS4_23SM90_TMA_LOAD_MULTICASTENS4_14ComposedLayoutINS4_7SwizzleILi3ELi4ELi3EEENS4_18smem_ptr_flag_bitsILi32EEENSS_INS5_IJNSA_ILi8EEESG_EEENS5_IJSG_SB_EEEEEEEvNS4_8identityENS4_13SM90_TMA_LOADES1A_vS1B_EENS_8epilogue10collective18CollectiveEpilogueINS1E_23Sm100TmaWarpSpecializedILi4ELi2ELi16ELb1ELb0EEEJSH_NS5_IJNSS_ISF_SB_EENSS_INSA_ILi16EEESB_EEEEEfSI_fSI_NS1E_6fusion15FusionCallbacksIS1I_NS1N_17LinearCombinationIffffLNS_15FloatRoundStyleE2EEESH_S1M_JEEENS4_5SM1004TMEM4LOAD26SM100_TMEM_LOAD_32dp32b16xES1C_NS11_INS12_ILi2ELi4ELi3EEES15_NSS_INS5_IJS16_S1K_EEENS5_IJS1K_SB_EEEEEEENS4_39AutoVectorizingCopyWithAssumedAlignmentILi128EEENS4_14SM90_TMA_STOREES21_S23_S23_EEEvvEEEEvNT_6ParamsE,(.L_x_233 - _ZN7cutlass13device_kernelINS_4gemm6kernel13GemmUniversalIN4cute5tupleIJiiiiEEENS1_10collective13CollectiveMmaINS1_35MainloopSm100TmaUmmaWarpSpecializedILi6ELi2ELi4ENS5_IJNS4_1CILi1EEENSA_ILi2EEESB_EEEEENS5_IJNSA_ILi128EEESF_NSA_ILi32EEEEEEfNS5_IJlSB_lEEEfSI_NS4_8TiledMMAINS4_8MMA_AtomIJNS4_17SM100_MMA_TF32_SSINS_10tfloat32_tESM_fLi128ELi128ELNS4_4UMMA5MajorE0ELSO_0ELNSN_7ScaleInE0ELSP_0EEEEEENS4_6LayoutINS5_IJSB_SB_SB_EEENS5_IJNSA_ILi0EEESU_SU_EEEEENS5_IJNS4_10UnderscoreESX_SX_EEEEENS4_23SM90_TMA_LOAD_MULTICASTENS4_14ComposedLayoutINS4_7SwizzleILi3ELi4ELi3EEENS4_18smem_ptr_flag_bitsILi32EEENSS_INS5_IJNSA_ILi8EEESG_EEENS5_IJSG_SB_EEEEEEEvNS4_8identityENS4_13SM90_TMA_LOADES1A_vS1B_EENS_8epilogue10collective18CollectiveEpilogueINS1E_23Sm100TmaWarpSpecializedILi4ELi2ELi16ELb1ELb0EEEJSH_NS5_IJNSS_ISF_SB_EENSS_INSA_ILi16EEESB_EEEEEfSI_fSI_NS1E_6fusion15FusionCallbacksIS1I_NS1N_17LinearCombinationIffffLNS_15FloatRoundStyleE2EEESH_S1M_JEEENS4_5SM1004TMEM4LOAD26SM100_TMEM_LOAD_32dp32b16xES1C_NS11_INS12_ILi2ELi4ELi3EEES15_NSS_INS5_IJS16_S1K_EEENS5_IJS1K_SB_EEEEEEENS4_39AutoVectorizingCopyWithAssumedAlignmentILi128EEENS4_14SM90_TMA_STOREES21_S23_S23_EEEvvEEEEvNT_6ParamsE)
        .other          _ZN7cutlass13device_kernelINS_4gemm6kernel13GemmUniversalIN4cute5tupleIJiiiiEEENS1_10collective13CollectiveMmaINS1_35MainloopSm100TmaUmmaWarpSpecializedILi6ELi2ELi4ENS5_IJNS4_1CILi1EEENSA_ILi2EEESB_EEEEENS5_IJNSA_ILi128EEESF_NSA_ILi32EEEEEEfNS5_IJlSB_lEEEfSI_NS4_8TiledMMAINS4_8MMA_AtomIJNS4_17SM100_MMA_TF32_SSINS_10tfloat32_tESM_fLi128ELi128ELNS4_4UMMA5MajorE0ELSO_0ELNSN_7ScaleInE0ELSP_0EEEEEENS4_6LayoutINS5_IJSB_SB_SB_EEENS5_IJNSA_ILi0EEESU_SU_EEEEENS5_IJNS4_10UnderscoreESX_SX_EEEEENS4_23SM90_TMA_LOAD_MULTICASTENS4_14ComposedLayoutINS4_7SwizzleILi3ELi4ELi3EEENS4_18smem_ptr_flag_bitsILi32EEENSS_INS5_IJNSA_ILi8EEESG_EEENS5_IJSG_SB_EEEEEEEvNS4_8identityENS4_13SM90_TMA_LOADES1A_vS1B_EENS_8epilogue10collective18CollectiveEpilogueINS1E_23Sm100TmaWarpSpecializedILi4ELi2ELi16ELb1ELb0EEEJSH_NS5_IJNSS_ISF_SB_EENSS_INSA_ILi16EEESB_EEEEEfSI_fSI_NS1E_6fusion15FusionCallbacksIS1I_NS1N_17LinearCombinationIffffLNS_15FloatRoundStyleE2EEESH_S1M_JEEENS4_5SM1004TMEM4LOAD26SM100_TMEM_LOAD_32dp32b16xES1C_NS11_INS12_ILi2ELi4ELi3EEES15_NSS_INS5_IJS16_S1K_EEENS5_IJS1K_SB_EEEEEEENS4_39AutoVectorizingCopyWithAssumedAlignmentILi128EEENS4_14SM90_TMA_STOREES21_S23_S23_EEEvvEEEEvNT_6ParamsE,@"STO_CUDA_ENTRY STV_DEFAULT"
_ZN7cutlass13device_kernelINS_4gemm6kernel13GemmUniversalIN4cute5tupleIJiiiiEEENS1_10collective13CollectiveMmaINS1_35MainloopSm100TmaUmmaWarpSpecializedILi6ELi2ELi4ENS5_IJNS4_1CILi1EEENSA_ILi2EEESB_EEEEENS5_IJNSA_ILi128EEESF_NSA_ILi32EEEEEEfNS5_IJlSB_lEEEfSI_NS4_8TiledMMAINS4_8MMA_AtomIJNS4_17SM100_MMA_TF32_SSINS_10tfloat32_tESM_fLi128ELi128ELNS4_4UMMA5MajorE0ELSO_0ELNSN_7ScaleInE0ELSP_0EEEEEENS4_6LayoutINS5_IJSB_SB_SB_EEENS5_IJNSA_ILi0EEESU_SU_EEEEENS5_IJNS4_10UnderscoreESX_SX_EEEEENS4_23SM90_TMA_LOAD_MULTICASTENS4_14ComposedLayoutINS4_7SwizzleILi3ELi4ELi3EEENS4_18smem_ptr_flag_bitsILi32EEENSS_INS5_IJNSA_ILi8EEESG_EEENS5_IJSG_SB_EEEEEEEvNS4_8identityENS4_13SM90_TMA_LOADES1A_vS1B_EENS_8epilogue10collective18CollectiveEpilogueINS1E_23Sm100TmaWarpSpecializedILi4ELi2ELi16ELb1ELb0EEEJSH_NS5_IJNSS_ISF_SB_EENSS_INSA_ILi16EEESB_EEEEEfSI_fSI_NS1E_6fusion15FusionCallbacksIS1I_NS1N_17LinearCombinationIffffLNS_15FloatRoundStyleE2EEESH_S1M_JEEENS4_5SM1004TMEM4LOAD26SM100_TMEM_LOAD_32dp32b16xES1C_NS11_INS12_ILi2ELi4ELi3EEES15_NSS_INS5_IJS16_S1K_EEENS5_IJS1K_SB_EEEEEEENS4_39AutoVectorizingCopyWithAssumedAlignmentILi128EEENS4_14SM90_TMA_STOREES21_S23_S23_EEEvvEEEEvNT_6ParamsE:
[----:B------:R-:W1:Y:S01]  /*0000*/  LDC R1, c[0x0][0x37c] ;  /* 0x0000df00ff017b82 */ /* 0x000e620000000800 */
[----:B------:R-:W2:Y:S01]  /*0010*/  S2R R65, SR_TID.X ;  /* 0x0000000000417919 */ /* 0x000ea20000002100 */
[----:B------:R-:W3:Y:S01]  /*0020*/  LDCU.64 UR8, c[0x0][0x890] ;  /* 0x00011200ff0877ac */ /* 0x000ee20008000a00 */
[----:B------:R-:W-:Y:S02]  /*0030*/  PRMT R26, RZ, 0x7610, R26 ;  /* 0x00007610ff1a7816 */ /* 0x000fe4000000001a */
[----:B------:R-:W-:Y:S01]  /*0040*/  ELECT P3, URZ, PT ;  /* 0x0000000000ff782f */ /* 0x000fe20003860000 */
[----:B---3--:R-:W-:-:S04]  /*0050*/  UISETP.NE.U32.AND UP0, UPT, UR8, URZ, UPT ;  /* 0x000000ff0800728c */ /* 0x008fc8000bf05070 */
[----:B------:R-:W-:Y:S01]  /*0060*/  UISETP.NE.AND.EX UP0, UPT, UR9, URZ, UPT, UP0 ;  /* 0x000000ff0900728c */ /* 0x000fe2000bf05300 */
[----:B--2---:R-:W-:-:S05]  /*0070*/  SHF.R.U32.HI R52, RZ, 0x5, R65 ;  /* 0x00000005ff347819 */ /* 0x004fca0000011641 */
[----:B------:R-:W2:Y:S02]  /*0080*/  SHFL.IDX PT, R0, R52, RZ, 0x1f ;  /* 0x00001fff34007589 */ /* 0x000ea400000e0000 */
[----:B--2---:R-:W-:Y:S01]  /*0090*/  R2UR UR17, R0 ;  /* 0x00000000001172ca */ /* 0x004fe200000e0000 */
[----:B-1----:R-:W-:-:S14]  /*00a0*/  BRA.U UP0, `(.L_x_0) ;  /* 0x0000000100307547 */ /* 0x002fdc000b800000 */
[----:B------:R-:W1:Y:S02]  /*00b0*/  LDCU.64 UR4, c[0x0][0x888] ;  /* 0x00011100ff0477ac */ /* 0x000e640008000a00 */
[----:B-1----:R-:W-:-:S04]  /*00c0*/  UISETP.NE.U32.AND UP0, UPT, UR4, URZ, UPT ;  /* 0x000000ff0400728c */ /* 0x002fc8000bf05070 */
[----:B------:R-:W-:-:S09]  /*00d0*/  UISETP.NE.AND.EX UP0, UPT, UR5, URZ, UPT, UP0 ;  /* 0x000000ff0500728c */ /* 0x000fd2000bf05300 */
[----:B------:R-:W-:Y:S05]  /*00e0*/  BRA.U !UP0, `(.L_x_1) ;  /* 0x0000000108147547 */ /* 0x000fea000b800000 */
[----:B------:R-:W1:Y:S01]  /*00f0*/  LDC.64 R2, c[0x0][0x888] ;  /* 0x00022200ff027b82 */ /* 0x000e620000000a00 */
[----:B------:R-:W1:Y:S02]  /*0100*/  LDCU.64 UR4, c[0x0][0x358] ;  /* 0x00006b00ff0477ac */ /* 0x000e640008000a00 */
[----:B-1----:R1:W5:Y:S01]  /*0110*/  LDG.E R27, desc[UR4][R2.64] ;  /* 0x00000004021b7981 */ /* 0x002362000c1e1900 */
[----:B------:R-:W-:Y:S01]  /*0120*/  HFMA2 R26, -RZ, RZ, 0, 5.9604644775390625e-08 ;  /* 0x00000001ff1a7431 */ /* 0x000fe200000001ff */
[----:B------:R-:W-:Y:S05]  /*0130*/  BRA `(.L_x_0) ;  /* 0x00000000000c7947 */ /* 0x000fea0003800000 */
.L_x_1:
[----:B------:R-:W1:Y:S01]  /*0140*/  LDCU UR4, c[0x0][0x880] ;  /* 0x00011000ff0477ac */ /* 0x000e620008000800 */
[----:B------:R-:W-:Y:S01]  /*0150*/  HFMA2 R26, -RZ, RZ, 0, 5.9604644775390625e-08 ;  /* 0x00000001ff1a7431 */ /* 0x000fe200000001ff */
[----:B-1----:R-:W-:-:S07]  /*0160*/  MOV R27, UR4 ;  /* 0x00000004001b7c02 */ /* 0x002fce0008000f00 */
.L_x_0:
[----:B------:R-:W2:Y:S02]  /*0170*/  LDCU.64 UR4, c[0x0][0x8b0] ;  /* 0x00011600ff0477ac */ /* 0x000ea40008000a00 */
[----:B--2---:R-:W-:-:S04]  /*0180*/  UISETP.NE.U32.AND UP0, UPT, UR4, URZ, UPT ;  /* 0x000000ff0400728c */ /* 0x004fc8000bf05070 */
[----:B------:R-:W-:-:S09]  /*0190*/  UISETP.NE.AND.EX UP0, UPT, UR5, URZ, UPT, UP0 ;  /* 0x000000ff0500728c */ /* 0x000fd2000bf05300 */
[----:B------:R-:W-:Y:S05]  /*01a0*/  BRA.U UP0, `(.L_x_2) ;  /* 0x0000000100287547 */ /* 0x000fea000b800000 */
[----:B------:R-:W2:Y:S02]  /*01b0*/  LDCU.64 UR4, c[0x0][0x8a8] ;  /* 0x00011500ff0477ac */ /* 0x000ea40008000a00 */
[----:B--2---:R-:W-:-:S04]  /*01c0*/  UISETP.NE.U32.AND UP0, UPT, UR4, URZ, UPT ;  /* 0x000000ff0400728c */ /* 0x004fc8000bf05070 */
[----:B------:R-:W-:-:S09]  /*01d0*/  UISETP.NE.AND.EX UP0, UPT, UR5, URZ, UPT, UP0 ;  /* 0x000000ff0500728c */ /* 0x000fd2000bf05300 */
[----:B------:R-:W-:Y:S05]  /*01e0*/  BRA.U !UP0, `(.L_x_3) ;  /* 0x0000000108107547 */ /* 0x000fea000b800000 */
[----:B------:R-:W2:Y:S01]  /*01f0*/  LDC.64 R24, c[0x0][0x8a8] ;  /* 0x00022a00ff187b82 */ /* 0x000ea20000000a00 */
[----:B------:R-:W2:Y:S02]  /*0200*/  LDCU.64 UR4, c[0x0][0x358] ;  /* 0x00006b00ff0477ac */ /* 0x000ea40008000a00 */
[----:B--2---:R2:W5:Y:S01]  /*0210*/  LDG.E R24, desc[UR4][R24.64] ;  /* 0x0000000418187981 */ /* 0x004562000c1e1900 */
[----:B------:R-:W-:Y:S05]  /*0220*/  BRA `(.L_x_2) ;  /* 0x0000000000087947 */ /* 0x000fea0003800000 */
.L_x_3:
[----:B------:R-:W2:Y:S02]  /*0230*/  LDCU UR4, c[0x0][0x8a0] ;  /* 0x00011400ff0477ac */ /* 0x000ea40008000800 */
[----:B--2---:R-:W-:Y:S02]  /*0240*/  MOV R24, UR4 ;  /* 0x0000000400187c02 */ /* 0x004fe40008000f00 */
.L_x_2:
[----:B------:R-:W-:Y:S01]  /*0250*/  IMAD.U32 R0, RZ, RZ, UR17 ;  /* 0x00000011ff007e24 */ /* 0x000fe2000f8e00ff */
[----:B------:R-:W-:Y:S04]  /*0260*/  BSSY.RECONVERGENT B0, `(.L_x_4) ;  /* 0x000000c000007945 */ /* 0x000fe80003800200 */
[C---:B------:R-:W-:Y:S02]  /*0270*/  ISETP.NE.OR P1, PT, R0.reuse, 0x1, !P3 ;  /* 0x000000010000780c */ /* 0x040fe40005f25670 */
[----:B------:R-:W-:-:S11]  /*0280*/  ISETP.NE.OR P0, PT, R0, 0x3, !P3 ;  /* 0x000000030000780c */ /* 0x000fd60005f05670 */
[----:B------:R-:W-:Y:S05]  /*0290*/  @P1 BRA `(.L_x_5) ;  /* 0x0000000000201947 */ /* 0x000fea0003800000 */
[----:B------:R-:W3:Y:S02]  /*02a0*/  LDCU.64 UR4, c[0x0][0x348] ;  /* 0x00006900ff0477ac */ /* 0x000ee40008000a00 */
[----:B---3--:R-:W-:Y:S02]  /*02b0*/  UIADD3 UR6, UP1, UPT, UR4, 0x80, URZ ;  /* 0x0000008004067890 */ /* 0x008fe4000ff3e0ff */
[----:B------:R-:W-:Y:S02]  /*02c0*/  UIADD3 UR4, UP0, UPT, UR4, 0x180, URZ ;  /* 0x0000018004047890 */ /* 0x000fe4000ff1e0ff */
[----:B------:R-:W-:Y:S02]  /*02d0*/  UIADD3.X UR7, UPT, UPT, URZ, UR5, URZ, UP1, !UPT ;  /* 0x00000005ff077290 */ /* 0x000fe40008ffe4ff */
[----:B------:R-:W-:-:S07]  /*02e0*/  UIADD3.X UR5, UPT, UPT, URZ, UR5, URZ, UP0, !UPT ;  /* 0x00000005ff057290 */ /* 0x000fce00087fe4ff */
[----:B------:R3:W-:Y:S02]  /*02f0*/  UTMACCTL.PF [UR6] ;  /* 0x00000000060079b9 */ /* 0x0007e40008040000 */
[----:B------:R3:W-:Y:S02]  /*0300*/  UTMACCTL.PF [UR4] ;  /* 0x00000000040079b9 */ /* 0x0007e40008040000 */
[----:B---3--:R-:W-:Y:S01]  /*0310*/  NOP ;  /* 0x0000000000007918 */ /* 0x008fe20000000000 */
.L_x_5:
[----:B------:R-:W-:Y:S05]  /*0320*/  BSYNC.RECONVERGENT B0 ;  /* 0x0000000000007941 */ /* 0x000fea0003800200 */
.L_x_4:
[----:B------:R-:W-:Y:S04]  /*0330*/  BSSY.RECONVERGENT B0, `(.L_x_6) ;  /* 0x000000a000007945 */ /* 0x000fe80003800200 */
        /* <DEDUP_REMOVED lines=9> */
.L_x_7:
[----:B------:R-:W-:Y:S05]  /*03d0*/  BSYNC.RECONVERGENT B0 ;  /* 0x0000000000007941 */ /* 0x000fea0003800200 */
.L_x_6:
[----:B------:R-:W3:Y:S01]  /*03e0*/  LDCU.64 UR4, c[0x0][0x888] ;  /* 0x00011100ff0477ac */ /* 0x000ee20008000a00 */
[----:B------:R-:W-:Y:S02]  /*03f0*/  UISETP.EQ.U32.AND UP1, UPT, UR8, URZ, UPT ;  /* 0x000000ff0800728c */ /* 0x000fe4000bf22070 */
[----:B------:R-:W-:Y:S02]  /*0400*/  UPLOP3.LUT UP3, UPT, UPT, UPT, UPT, 0x80, 0x8 ;  /* 0x000000000008789c */ /* 0x000fe40003f6f070 */
[----:B---3--:R-:W-:-:S04]  /*0410*/  UISETP.NE.U32.AND UP0, UPT, UR4, URZ, UPT ;  /* 0x000000ff0400728c */ /* 0x008fc8000bf05070 */
[----:B------:R-:W-:-:S04]  /*0420*/  UISETP.NE.AND.EX UP0, UPT, UR5, URZ, UPT, UP0 ;  /* 0x000000ff0500728c */ /* 0x000fc8000bf05300 */
[----:B------:R-:W-:-:S04]  /*0430*/  UISETP.EQ.OR.EX UP2, UPT, UR9, URZ, !UP0, UP1 ;  /* 0x000000ff0900728c */ /* 0x000fc8000c742710 */
[----:B------:R-:W-:-:S06]  /*0440*/  UP2UR UR4, UPR, URZ, 0x4 ;  /* 0x00000004ff047883 */ /* 0x000fcc0008000000 */
[----:B------:R-:W-:Y:S01]  /*0450*/  MOV R55, UR4 ;  /* 0x0000000400377c02 */ /* 0x000fe20008000f00 */
[----:B------:R-:W-:Y:S06]  /*0460*/  BRA.U !UP2, `(.L_x_8) ;  /* 0x000000010a207547 */ /* 0x000fec000b800000 */
[----:B------:R-:W-:Y:S01]  /*0470*/  UISETP.NE.U32.AND UP1, UPT, UR8, URZ, UPT ;  /* 0x000000ff0800728c */ /* 0x000fe2000bf25070 */
[----:B-----5:R-:W-:Y:S01]  /*0480*/  FSETP.NEU.AND P0, PT, R27, RZ, PT ;  /* 0x000000ff1b00720b */ /* 0x020fe20003f0d000 */
[----:B------:R-:W-:Y:S02]  /*0490*/  USEL UR4, URZ, 0xffffffff, UP0 ;  /* 0xffffffffff047887 */ /* 0x000fe40008000000 */
[----:B------:R-:W-:-:S10]  /*04a0*/  UISETP.NE.AND.EX UP1, UPT, UR9, URZ, UPT, UP1 ;  /* 0x000000ff0900728c */ /* 0x000fd4000bf25310 */
[----:B------:R-:W-:Y:S01]  /*04b0*/  VOTEU.ANY UP0, P0 ;  /* 0x0000000000ff7886 */ /* 0x000fe20000000100 */
[----:B------:R-:W-:-:S04]  /*04c0*/  @!UP1 USEL UR4, URZ, 0xffffffff, UP0 ;  /* 0xffffffffff049887 */ /* 0x000fc80008000000 */
[----:B------:R-:W-:-:S04]  /*04d0*/  ULOP3.LUT UR4, UR4, 0x1, URZ, 0xc0, !UPT ;  /* 0x0000000104047892 */ /* 0x000fc8000f8ec0ff */
[----:B------:R-:W-:-:S11]  /*04e0*/  UISETP.NE.U32.AND UP3, UPT, UR4, 0x1, UPT ;  /* 0x000000010400788c */ /* 0x000fd6000bf65070 */
.L_x_8:
[----:B-1----:R-:W1:Y:S01]  /*04f0*/  SHFL.IDX PT, R2, R52, RZ, 0x1f ;  /* 0x00001fff34027589 */ /* 0x002e6200000e0000 */
[----:B------:R-:W-:-:S04]  /*0500*/  UISETP.NE.AND UP0, UPT, UR17, 0x2, UPT ;  /* 0x000000021100788c */ /* 0x000fc8000bf05270 */
[----:B------:R-:W-:Y:S01]  /*0510*/  USEL UR46, URZ, 0x1, UP0 ;  /* 0x00000001ff2e7887 */ /* 0x000fe20008000000 */
[----:B-1----:R-:W-:-:S13]  /*0520*/  ISETP.NE.AND P0, PT, R2, RZ, PT ;  /* 0x000000ff0200720c */ /* 0x002fda0003f05270 */
[----:B------:R-:W-:Y:S05]  /*0530*/  @P0 BRA `(.L_x_9) ;  /* 0x0000000000680947 */ /* 0x000fea0003800000 */
[----:B------:R-:W1:Y:S01]  /*0540*/  S2UR UR4, SR_CgaCtaId ;  /* 0x00000000000479c3 */ /* 0x000e620000008800 */
[----:B------:R-:W-:Y:S01]  /*0550*/  UMOV UR5, 0x400 ;  /* 0x0000040000057882 */ /* 0x000fe20000000000 */
[----:B------:R-:W-:Y:S01]  /*0560*/  UMOV UR8, 0x1 ;  /* 0x0000000100087882 */ /* 0x000fe20000000000 */
[----:B------:R-:W-:Y:S01]  /*0570*/  UMOV UR6, 0x2 ;  /* 0x0000000200067882 */ /* 0x000fe20000000000 */
[----:B------:R-:W-:-:S04]  /*0580*/  UIADD3 UR8, UPT, UPT, -UR8, 0x100000, URZ ;  /* 0x0010000008087890 */ /* 0x000fc8000fffe1ff */
[----:B------:R-:W-:Y:S02]  /*0590*/  USHF.L.U32 UR9, UR8, 0xb, URZ ;  /* 0x0000000b08097899 */ /* 0x000fe400080006ff */
[----:B------:R-:W-:Y:S02]  /*05a0*/  USHF.L.U32 UR8, UR8, 0x1, URZ ;  /* 0x0000000108087899 */ /* 0x000fe400080006ff */
[----:B------:R-:W-:-:S04]  /*05b0*/  UIADD3 UR6, UPT, UPT, -UR6, 0x100000, URZ ;  /* 0x0010000006067890 */ /* 0x000fc8000fffe1ff */
[----:B------:R-:W-:Y:S02]  /*05c0*/  USHF.L.U32 UR7, UR6, 0xb, URZ ;  /* 0x0000000b06077899 */ /* 0x000fe400080006ff */
[----:B------:R-:W-:Y:S01]  /*05d0*/  USHF.L.U32 UR6, UR6, 0x1, URZ ;  /* 0x0000000106067899 */ /* 0x000fe200080006ff */
[----:B------:R-:W-:Y:S01]  /*05e0*/  ELECT P0, URZ, PT ;  /* 0x0000000000ff782f */ /* 0x000fe20003800000 */
[----:B-1----:R-:W-:Y:S01]  /*05f0*/  ULEA UR4, UR4, UR5, 0x18 ;  /* 0x0000000504047291 */ /* 0x002fe2000f8ec0ff */
[----:B------:R-:W1:Y:S11]  /*0600*/  FENCE.VIEW.ASYNC.S ;  /* 0x00000000000073c6 */ /* 0x000e760000000000 */
[----:B-1----:R1:W3:Y:S01]  /*0610*/  SYNCS.EXCH.64 URZ, [UR4], UR8 ;  /* 0x0000000804ff75b2 */ /* 0x0022e20008000100 */
[----:B------:R1:W4:Y:S01]  /*0620*/  SYNCS.EXCH.64 URZ, [UR4+0x30], UR6 ;  /* 0x0000300604ff75b2 */ /* 0x0003220008000100 */
[----:B------:R1:W1:Y:S01]  /*0630*/  SYNCS.EXCH.64 URZ, [UR4+0x8], UR8 ;  /* 0x0000080804ff75b2 */ /* 0x0002620008000100 */
        /* <DEDUP_REMOVED lines=9> */
[----:B------:R-:W-:Y:S01]  /*06d0*/  NOP ;  /* 0x0000000000007918 */ /* 0x000fe20000000000 */
.L_x_9:
[----:B------:R-:W2:Y:S01]  /*06e0*/  SHFL.IDX PT, R2, R52, RZ, 0x1f ;  /* 0x00001fff34027589 */ /* 0x000ea200000e0000 */
[----:B------:R-:W-:Y:S01]  /*06f0*/  NOP ;  /* 0x0000000000007918 */ /* 0x000fe20000000000 */
[----:B--2---:R-:W-:-:S13]  /*0700*/  ISETP.NE.AND P0, PT, R2, 0x1, PT ;  /* 0x000000010200780c */ /* 0x004fda0003f05270 */
[----:B------:R-:W-:Y:S05]  /*0710*/  @P0 BRA `(.L_x_10) ;  /* 0x0000000000580947 */ /* 0x000fea0003800000 */
[----:B-1----:R-:W1:Y:S01]  /*0720*/  S2UR UR4, SR_CgaCtaId ;  /* 0x00000000000479c3 */ /* 0x002e620000008800 */
        /* <DEDUP_REMOVED lines=12> */
[----:B-1----:R2:W1:Y:S01]  /*07f0*/  SYNCS.EXCH.64 URZ, [UR4+0x60], UR8 ;  /* 0x0000600804ff75b2 */ /* 0x0024620008000100 */
[----:B------:R2:W1:Y:S01]  /*0800*/  SYNCS.EXCH.64 URZ, [UR4+0x80], UR6 ;  /* 0x0000800604ff75b2 */ /* 0x0004620008000100 */
[----:B------:R2:W1:Y:S01]  /*0810*/  SYNCS.EXCH.64 URZ, [UR4+0x68], UR8 ;  /* 0x0000680804ff75b2 */ /* 0x0004620008000100 */
[----:B------:R2:W1:Y:S01]  /*0820*/  SYNCS.EXCH.64 URZ, [UR4+0x88], UR6 ;  /* 0x0000880604ff75b2 */ /* 0x0004620008000100 */
[----:B------:R2:W1:Y:S01]  /*0830*/  SYNCS.EXCH.64 URZ, [UR4+0x70], UR8 ;  /* 0x0000700804ff75b2 */ /* 0x0004620008000100 */
[----:B------:R2:W1:Y:S01]  /*0840*/  SYNCS.EXCH.64 URZ, [UR4+0x90], UR6 ;  /* 0x0000900604ff75b2 */ /* 0x0004620008000100 */
[----:B------:R2:W1:Y:S01]  /*0850*/  SYNCS.EXCH.64 URZ, [UR4+0x78], UR8 ;  /* 0x0000780804ff75b2 */ /* 0x0004620008000100 */
[----:B------:R2:W1:Y:S02]  /*0860*/  SYNCS.EXCH.64 URZ, [UR4+0x98], UR6 ;  /* 0x0000980604ff75b2 */ /* 0x0004640008000100 */
[----:B--2---:R-:W-:Y:S01]  /*0870*/  NOP ;  /* 0x0000000000007918 */ /* 0x004fe20000000000 */
.L_x_10:
[----:B------:R-:W2:Y:S01]  /*0880*/  SHFL.IDX PT, R2, R52, RZ, 0x1f ;  /* 0x00001fff34027589 */ /* 0x000ea200000e0000 */
[----:B------:R-:W-:Y:S01]  /*0890*/  NOP ;  /* 0x0000000000007918 */ /* 0x000fe20000000000 */
[----:B--2---:R-:W-:-:S13]  /*08a0*/  ISETP.NE.AND P0, PT, R2, 0x3, PT ;  /* 0x000000030200780c */ /* 0x004fda0003f05270 */
[----:B------:R-:W-:Y:S05]  /*08b0*/  @P0 BRA `(.L_x_11) ;  /* 0x0000000000300947 */ /* 0x000fea0003800000 */
[----:B-1----:R-:W1:Y:S01]  /*08c0*/  S2UR UR4, SR_CgaCtaId ;  /* 0x00000000000479c3 */ /* 0x002e620000008800 */
[----:B------:R-:W-:Y:S01]  /*08d0*/  UMOV UR6, 0x400 ;  /* 0x0000040000067882 */ /* 0x000fe20000000000 */
[----:B------:R-:W-:Y:S01]  /*08e0*/  UMOV UR5, 0x20 ;  /* 0x0000002000057882 */ /* 0x000fe20000000000 */
[----:B------:R-:W-:Y:S01]  /*08f0*/  ELECT P0, URZ, PT ;  /* 0x0000000000ff782f */ /* 0x000fe20003800000 */
[----:B-1----:R-:W-:Y:S02]  /*0900*/  ULEA UR6, UR4, UR6, 0x18 ;  /* 0x0000000604067291 */ /* 0x002fe4000f8ec0ff */
[----:B------:R-:W-:-:S04]  /*0910*/  UIADD3 UR4, UPT, UPT, -UR5, 0x100000, URZ ;  /* 0x0010000005047890 */ /* 0x000fc8000fffe1ff */
[----:B------:R-:W-:Y:S02]  /*0920*/  USHF.L.U32 UR5, UR4, 0xb, URZ ;  /* 0x0000000b04057899 */ /* 0x000fe400080006ff */
[----:B------:R-:W-:Y:S01]  /*0930*/  USHF.L.U32 UR4, UR4, 0x1, URZ ;  /* 0x0000000104047899 */ /* 0x000fe200080006ff */
[----:B------:R-:W1:Y:S11]  /*0940*/  FENCE.VIEW.ASYNC.S ;  /* 0x00000000000073c6 */ /* 0x000e760000000000 */
[----:B-1----:R2:W1:Y:S01]  /*0950*/  SYNCS.EXCH.64 URZ, [UR6+0xa0], UR4 ;  /* 0x0000a00406ff75b2 */ /* 0x0024620008000100 */
[----:B------:R2:W1:Y:S02]  /*0960*/  SYNCS.EXCH.64 URZ, [UR6+0xa8], UR4 ;  /* 0x0000a80406ff75b2 */ /* 0x0004640008000100 */
[----:B--2---:R-:W-:Y:S01]  /*0970*/  NOP ;  /* 0x0000000000007918 */ /* 0x004fe20000000000 */
.L_x_11:
[----:B------:R-:W2:Y:S01]  /*0980*/  SHFL.IDX PT, R2, R52, RZ, 0x1f ;  /* 0x00001fff34027589 */ /* 0x000ea200000e0000 */
[----:B------:R-:W-:Y:S01]  /*0990*/  NOP ;  /* 0x0000000000007918 */ /* 0x000fe20000000000 */
[----:B--2---:R-:W-:-:S13]  /*09a0*/  ISETP.NE.AND P0, PT, R2, 0x4, PT ;  /* 0x000000040200780c */ /* 0x004fda0003f05270 */
[----:B------:R-:W-:Y:S05]  /*09b0*/  @P0 BRA `(.L_x_12) ;  /* 0x00000000004c0947 */ /* 0x000fea0003800000 */
[----:B-1----:R-:W1:Y:S01]  /*09c0*/  S2UR UR6, SR_CgaCtaId ;  /* 0x00000000000679c3 */ /* 0x002e620000008800 */
[----:B------:R-:W-:Y:S01]  /*09d0*/  UMOV UR4, 0x1e0 ;  /* 0x000001e000047882 */ /* 0x000fe20000000000 */
[----:B------:R-:W-:Y:S01]  /*09e0*/  UMOV UR5, 0x400 ;  /* 0x0000040000057882 */ /* 0x000fe20000000000 */
[----:B------:R-:W-:Y:S01]  /*09f0*/  USEL UR4, UR4, 0x1a0, UP3 ;  /* 0x000001a004047887 */ /* 0x000fe20009800000 */
[----:B------:R-:W-:Y:S01]  /*0a00*/  UMOV UR8, 0x1 ;  /* 0x0000000100087882 */ /* 0x000fe20000000000 */
[----:B------:R-:W-:Y:S01]  /*0a10*/  ELECT P0, URZ, PT ;  /* 0x0000000000ff782f */ /* 0x000fe20003800000 */
[----:B------:R-:W-:-:S04]  /*0a20*/  UIADD3 UR8, UPT, UPT, -UR8, 0x100000, URZ ;  /* 0x0010000008087890 */ /* 0x000fc8000fffe1ff */
[----:B------:R-:W-:Y:S02]  /*0a30*/  USHF.L.U32 UR9, UR8, 0xb, URZ ;  /* 0x0000000b08097899 */ /* 0x000fe400080006ff */
[----:B------:R-:W-:Y:S02]  /*0a40*/  USHF.L.U32 UR8, UR8, 0x1, URZ ;  /* 0x0000000108087899 */ /* 0x000fe400080006ff */
[----:B-1----:R-:W-:Y:S02]  /*0a50*/  ULEA UR6, UR6, UR5, 0x18 ;  /* 0x0000000506067291 */ /* 0x002fe4000f8ec0ff */
[----:B------:R-:W-:-:S04]  /*0a60*/  UIADD3 UR4, UPT, UPT, -UR4, 0x100000, URZ ;  /* 0x0010000004047890 */ /* 0x000fc8000fffe1ff */
[----:B------:R-:W-:Y:S02]  /*0a70*/  USHF.L.U32 UR5, UR4, 0xb, URZ ;  /* 0x0000000b04057899 */ /* 0x000fe400080006ff */
[----:B------:R-:W-:Y:S01]  /*0a80*/  USHF.L.U32 UR4, UR4, 0x1, URZ ;  /* 0x0000000104047899 */ /* 0x000fe200080006ff */
[----:B------:R-:W1:Y:S03]  /*0a90*/  FENCE.VIEW.ASYNC.S ;  /* 0x00000000000073c6 */ /* 0x000e660000000000 */
[----:B-1----:R2:W1:Y:S08]  /*0aa0*/  SYNCS.EXCH.64 URZ, [UR6+0xb0], UR8 ;  /* 0x0000b00806ff75b2 */ /* 0x0024700008000100 */
[----:B------:R2:W1:Y:S01]  /*0ab0*/  SYNCS.EXCH.64 URZ, [UR6+0xc0], UR4 ;  /* 0x0000c00406ff75b2 */ /* 0x0004620008000100 */
[----:B------:R2:W1:Y:S01]  /*0ac0*/  SYNCS.EXCH.64 URZ, [UR6+0xb8], UR8 ;  /* 0x0000b80806ff75b2 */ /* 0x0004620008000100 */
[----:B------:R2:W1:Y:S02]  /*0ad0*/  SYNCS.EXCH.64 URZ, [UR6+0xc8], UR4 ;  /* 0x0000c80406ff75b2 */ /* 0x0004640008000100 */
[----:B--2---:R-:W-:Y:S01]  /*0ae0*/  NOP ;  /* 0x0000000000007918 */ /* 0x004fe20000000000 */
.L_x_12:
        /* <DEDUP_REMOVED lines=26> */
.L_x_13:
[----:B------:R-:W2:Y:S01]  /*0c90*/  SHFL.IDX PT, R2, R52, RZ, 0x1f ;  /* 0x00001fff34027589 */ /* 0x000ea200000e0000 */
[----:B------:R-:W1:Y:S01]  /*0ca0*/  S2UR UR52, SR_CgaCtaId ;  /* 0x00000000003479c3 */ /* 0x000e620000008800 */
[----:B------:R-:W-:Y:S01]  /*0cb0*/  NOP ;  /* 0x0000000000007918 */ /* 0x000fe20000000000 */
[----:B--2---:R-:W-:-:S13]  /*0cc0*/  ISETP.NE.AND P0, PT, R2, 0x3, PT ;  /* 0x000000030200780c */ /* 0x004fda0003f05270 */
[----:B-1----:R-:W-:Y:S05]  /*0cd0*/  @P0 BRA `(.L_x_14) ;  /* 0x0000000000340947 */ /* 0x002fea0003800000 */
[----:B------:R-:W-:Y:S01]  /*0ce0*/  UMOV UR4, 0x400 ;  /* 0x0000040000047882 */ /* 0x000fe20000000000 */
[----:B------:R-:W-:Y:S01]  /*0cf0*/  UMOV UR6, 0x20 ;  /* 0x0000002000067882 */ /* 0x000fe20000000000 */
[----:B------:R-:W-:Y:S02]  /*0d00*/  ULEA UR4, UR52, UR4, 0x18 ;  /* 0x0000000434047291 */ /* 0x000fe4000f8ec0ff */
[----:B------:R-:W-:-:S04]  /*0d10*/  UIADD3 UR6, UPT, UPT, -UR6, 0x100000, URZ ;  /* 0x0010000006067890 */ /* 0x000fc8000fffe1ff */
[----:B------:R-:W-:Y:S02]  /*0d20*/  USHF.L.U32 UR7, UR6, 0xb, URZ ;  /* 0x0000000b06077899 */ /* 0x000fe400080006ff */
[----:B------:R-:W-:Y:S01]  /*0d30*/  USHF.L.U32 UR6, UR6, 0x1, URZ ;  /* 0x0000000106067899 */ /* 0x000fe200080006ff */
[----:B------:R-:W-:Y:S01]  /*0d40*/  ELECT P0, URZ, PT ;  /* 0x0000000000ff782f */ /* 0x000fe20003800000 */
[----:B------:R-:W1:Y:S10]  /*0d50*/  FENCE.VIEW.ASYNC.S ;  /* 0x00000000000073c6 */ /* 0x000e740000000000 */
[----:B-1----:R1:W2:Y:S01]  /*0d60*/  SYNCS.EXCH.64 URZ, [UR4+0x110], UR6 ;  /* 0x0001100604ff75b2 */ /* 0x0022a20008000100 */
[----:B------:R1:W1:Y:S01]  /*0d70*/  SYNCS.EXCH.64 URZ, [UR4+0x120], UR6 ;  /* 0x0001200604ff75b2 */ /* 0x0002620008000100 */
[----:B------:R1:W1:Y:S01]  /*0d80*/  SYNCS.EXCH.64 URZ, [UR4+0x118], UR6 ;  /* 0x0001180604ff75b2 */ /* 0x0002620008000100 */
[----:B------:R1:W1:Y:S01]  /*0d90*/  SYNCS.EXCH.64 URZ, [UR4+0x128], UR6 ;  /* 0x0001280604ff75b2 */ /* 0x0002620008000100 */
[----:B------:R-:W-:Y:S01]  /*0da0*/  NOP ;  /* 0x0000000000007918 */ /* 0x000fe20000000000 */
.L_x_14:
[----:B-1----:R-:W1:Y:S01]  /*0db0*/  LDCU UR4, c[0x0][0x36c] ;  /* 0x00006d80ff0477ac */ /* 0x002e620008000800 */
[----:B------:R-:W-:Y:S01]  /*0dc0*/  ISETP.NE.OR P3, PT, R0, 0x2, !P3 ;  /* 0x000000020000780c */ /* 0x000fe20005f65670 */
[----:B------:R-:W-:Y:S01]  /*0dd0*/  NOP ;  /* 0x0000000000007918 */ /* 0x000fe20000000000 */
[----:B------:R-:W-:Y:S01]  /*0de0*/  LOP3.LUT R0, R65, 0x1f, RZ, 0xc0, !PT ;  /* 0x0000001f41007812 */ /* 0x000fe200078ec0ff */
[----:B------:R-:W-:Y:S02]  /*0df0*/  UISETP.NE.AND UP4, UPT, UR17, URZ, UPT ;  /* 0x000000ff1100728c */ /* 0x000fe4000bf85270 */
[----:B-1----:R-:W-:-:S09]  /*0e00*/  UISETP.EQ.U32.AND UP5, UPT, UR4, 0x1, UPT ;  /* 0x000000010400788c */ /* 0x002fd2000bfa2070 */
[----:B------:R-:W-:Y:S05]  /*0e10*/  BRA.U !UP5, `(.L_x_15) ;  /* 0x000000010d087547 */ /* 0x000fea000b800000 */
[----:B--234-:R-:W-:Y:S01]  /*0e20*/  UCGABAR_ARV ;  /* 0x00000000000079c7 */ /* 0x01cfe20008000000 */
[----:B------:R-:W-:Y:S05]  /*0e30*/  BRA `(.L_x_16) ;  /* 0x0000000000047947 */ /* 0x000fea0003800000 */
.L_x_15:
[----:B--234-:R-:W-:Y:S01]  /*0e40*/  NOP ;  /* 0x0000000000007918 */ /* 0x01cfe20000000000 */
.L_x_16:
[----:B------:R-:W1:Y:S01]  /*0e50*/  S2UR UR8, SR_CTAID.X ;  /* 0x00000000000879c3 */ /* 0x000e620000002500 */
[----:B------:R-:W-:-:S05]  /*0e60*/  CS2R.32 R54, SR_CgaSize ;  /* 0x0000000000367805 */ /* 0x000fca0000008a00 */
[----:B------:R-:W-:-:S05]  /*0e70*/  IMAD R54, R54, -0xa0, RZ ;  /* 0xffffff6036367824 */ /* 0x000fca00078e02ff */
[----:B------:R-:W-:-:S14]  /*0e80*/  R2UR UR5, R54 ;  /* 0x00000000360572ca */ /* 0x000fdc00000e0000 */
[----:B------:R-:W2:Y:S01]  /*0e90*/  LDCU UR5, c[0x0][UR5+0x2b0] ;  /* 0x00005600050577ac */ /* 0x000ea20008000800 */
[----:B------:R-:W-:-:S05]  /*0ea0*/  CS2R.32 R54, SR_CgaSize ;  /* 0x0000000000367805 */ /* 0x000fca0000008a00 */
[----:B------:R-:W-:-:S05]  /*0eb0*/  IMAD R54, R54, -0xa0, RZ ;  /* 0xffffff6036367824 */ /* 0x000fca00078e02ff */
[----:B------:R-:W-:-:S14]  /*0ec0*/  R2UR UR4, R54 ;  /* 0x00000000360472ca */ /* 0x000fdc00000e0000 */
[----:B------:R-:W3:Y:S01]  /*0ed0*/  LDCU UR4, c[0x0][UR4+0x2b4] ;  /* 0x00005680040477ac */ /* 0x000ee20008000800 */
[----:B------:R-:W4:Y:S01]  /*0ee0*/  S2UR UR7, SR_CTAID.Y ;  /* 0x00000000000779c3 */ /* 0x000f220000002600 */
[----:B------:R-:W-:-:S05]  /*0ef0*/  CS2R.32 R54, SR_CgaSize ;  /* 0x0000000000367805 */ /* 0x000fca0000008a00 */
[----:B------:R-:W-:-:S05]  /*0f00*/  IMAD R54, R54, -0xa0, RZ ;  /* 0xffffff6036367824 */ /* 0x000fca00078e02ff */
[----:B------:R-:W-:-:S14]  /*0f10*/  R2UR UR9, R54 ;  /* 0x00000000360972ca */ /* 0x000fdc00000e0000 */
[----:B------:R-:W3:Y:S01]  /*0f20*/  LDCU UR9, c[0x0][UR9+0x2a0] ;  /* 0x00005400090977ac */ /* 0x000ee20008000800 */
[----:B------:R-:W-:-:S05]  /*0f30*/  CS2R.32 R54, SR_CgaSize ;  /* 0x0000000000367805 */ /* 0x000fca0000008a00 */
[----:B------:R-:W-:-:S05]  /*0f40*/  IMAD R54, R54, -0xa0, RZ ;  /* 0xffffff6036367824 */ /* 0x000fca00078e02ff */
[----:B------:R-:W-:-:S14]  /*0f50*/  R2UR UR10, R54 ;  /* 0x00000000360a72ca */ /* 0x000fdc00000e0000 */
[----:B------:R-:W3:Y:S01]  /*0f60*/  LDCU UR10, c[0x0][UR10+0x2a4] ;  /* 0x000054800a0a77ac */ /* 0x000ee20008000800 */
[----:B------:R-:W3:Y:S01]  /*0f70*/  S2UR UR36, SR_CTAID.Z ;  /* 0x00000000002479c3 */ /* 0x000ee20000002700 */
[----:B------:R-:W3:Y:S01]  /*0f80*/  LDCU UR21, c[0x0][0xb24] ;  /* 0x00016480ff1577ac */ /* 0x000ee20008000800 */
[----:B------:R-:W3:Y:S01]  /*0f90*/  LDCU UR45, c[0x0][0xb24] ;  /* 0x00016480ff2d77ac */ /* 0x000ee20008000800 */
[----:B-1----:R-:W-:Y:S01]  /*0fa0*/  I2FP.F32.U32 R3, UR8 ;  /* 0x0000000800037c45 */ /* 0x002fe20008201000 */
[----:B------:R-:W1:Y:S04]  /*0fb0*/  LDCU UR28, c[0x0][0xb30] ;  /* 0x00016600ff1c77ac */ /* 0x000e680008000800 */
[----:B--2---:R-:W-:Y:S01]  /*0fc0*/  FMUL R3, R3, UR5 ;  /* 0x0000000503037c20 */ /* 0x004fe20008400000 */
[----:B------:R-:W-:Y:S01]  /*0fd0*/  USHF.L.U32 UR26, UR52, 0xb, URZ ;  /* 0x0000000b341a7899 */ /* 0x000fe200080006ff */
[----:B----4-:R-:W-:Y:S01]  /*0fe0*/  I2FP.F32.U32 R2, UR7 ;  /* 0x0000000700027c45 */ /* 0x010fe20008201000 */
[----:B------:R-:W-:Y:S01]  /*0ff0*/  UMOV UR16, UR8 ;  /* 0x0000000800107c82 */ /* 0x000fe20008000000 */
[----:B------:R-:W-:-:S02]  /*1000*/  UMOV UR20, UR7 ;  /* 0x0000000700147c82 */ /* 0x000fc40008000000 */
[----:B------:R-:W2:Y:S01]  /*1010*/  F2I.U32.TRUNC.NTZ R3, R3 ;  /* 0x0000000300037305 */ /* 0x000ea2000020f000 */
[----:B---3--:R-:W-:Y:S01]  /*1020*/  UISETP.GE.AND UP2, UPT, UR21, 0x1, UPT ;  /* 0x000000011500788c */ /* 0x008fe2000bf46270 */
[----:B------:R-:W-:-:S06]  /*1030*/  FMUL R2, R2, UR4 ;  /* 0x0000000402027c20 */ /* 0x000fcc0008400000 */
[----:B------:R-:W3:Y:S01]  /*1040*/  F2I.U32.TRUNC.NTZ R2, R2 ;  /* 0x0000000200027305 */ /* 0x000ee2000020f000 */
[----:B--2---:R-:W-:Y:S02]  /*1050*/  R2UR UR4, R3 ;  /* 0x00000000030472ca */ /* 0x004fe400000e0000 */
[----:B---3--:R-:W-:Y:S02]  /*1060*/  R2UR UR6, R2 ;  /* 0x00000000020672ca */ /* 0x008fe400000e0000 */
[----:B------:R-:W-:-:S09]  /*1070*/  PRMT R2, RZ, 0x7610, R2 ;  /* 0x00007610ff027816 */ /* 0x000fd20000000002 */
[----:B------:R-:W-:-:S04]  /*1080*/  UIADD3 UR5, UPT, UPT, -UR4, URZ, URZ ;  /* 0x000000ff04057290 */ /* 0x000fc8000fffe1ff */
[----:B------:R-:W-:Y:S02]  /*1090*/  UIMAD UR5, UR9, UR5, UR8 ;  /* 0x00000005090572a4 */ /* 0x000fe4000f8e0208 */
[----:B------:R-:W-:-:S04]  /*10a0*/  UIADD3 UR4, UPT, UPT, -UR6, URZ, URZ ;  /* 0x000000ff06047290 */ /* 0x000fc8000fffe1ff */
[----:B------:R-:W-:Y:S01]  /*10b0*/  IMAD.U32 R54, RZ, RZ, UR5 ;  /* 0x00000005ff367e24 */ /* 0x000fe2000f8e00ff */
[----:B------:R-:W-:-:S06]  /*10c0*/  UIMAD UR4, UR10, UR4, UR7 ;  /* 0x000000040a0472a4 */ /* 0x000fcc000f8e0207 */
[----:B------:R-:W-:Y:S01]  /*10d0*/  IMAD.U32 R53, RZ, RZ, UR4 ;  /* 0x00000004ff357e24 */ /* 0x000fe2000f8e00ff */
[----:B-1----:R-:W-:Y:S06]  /*10e0*/  BRA.U UP4, `(.L_x_17) ;  /* 0x00000001042c7547 */ /* 0x002fec000b800000 */
[----:B------:R-:W-:Y:S02]  /*10f0*/  R2UR UR5, R53 ;  /* 0x00000000350572ca */ /* 0x000fe400000e0000 */
[----:B------:R-:W-:-:S11]  /*1100*/  R2UR UR4, R54 ;  /* 0x00000000360472ca */ /* 0x000fd600000e0000 */
[----:B------:R-:W-:Y:S02]  /*1110*/  UISETP.NE.AND UP0, UPT, UR5, URZ, UPT ;  /* 0x000000ff0500728c */ /* 0x000fe4000bf05270 */
[----:B------:R-:W-:Y:S02]  /*1120*/  UISETP.NE.AND UP1, UPT, UR5, 0x1, UPT ;  /* 0x000000010500788c */ /* 0x000fe4000bf25270 */
[----:B------:R-:W-:-:S04]  /*1130*/  UISETP.EQ.OR UP0, UPT, UR4, URZ, !UP0 ;  /* 0x000000ff0400728c */ /* 0x000fc8000c702670 */
[----:B------:R-:W-:Y:S02]  /*1140*/  USEL UR5, URZ, 0x1, !UP0 ;  /* 0x00000001ff057887 */ /* 0x000fe4000c000000 */
[----:B------:R-:W-:Y:S02]  /*1150*/  UISETP.NE.AND UP0, UPT, UR4, URZ, UPT ;  /* 0x000000ff0400728c */ /* 0x000fe4000bf05270 */
[----:B------:R-:W-:-:S04]  /*1160*/  USEL UR4, URZ, 0x2, UP1 ;  /* 0x00000002ff047887 */ /* 0x000fc80008800000 */
[----:B------:R-:W-:-:S04]  /*1170*/  USEL UR4, UR4, 0x2, UP0 ;  /* 0x0000000204047887 */ /* 0x000fc80008000000 */
[----:B------:R-:W-:-:S06]  /*1180*/  UIADD3 UR4, UPT, UPT, UR5, UR4, URZ ;  /* 0x0000000405047290 */ /* 0x000fcc000fffe0ff */
[----:B------:R-:W-:Y:S02]  /*1190*/  IMAD.U32 R2, RZ, RZ, UR4 ;  /* 0x00000004ff027e24 */ /* 0x000fe4000f8e00ff */
.L_x_17:
[----:B------:R-:W-:Y:S05]  /*11a0*/  BRA.U !UP2, `(.L_x_18) ;  /* 0x000000010ad47547 */ /* 0x000fea000b800000 */
[----:B------:R-:W1:Y:S01]  /*11b0*/  LDCU.128 UR12, c[0x0][0xb10] ;  /* 0x00016200ff0c77ac */ /* 0x000e620008000c00 */
[----:B------:R-:W2:Y:S01]  /*11c0*/  LDCU UR6, c[0x0][0x370] ;  /* 0x00006e00ff0677ac */ /* 0x000ea20008000800 */
[----:B------:R-:W3:Y:S01]  /*11d0*/  LDCU UR5, c[0x0][0x374] ;  /* 0x00006e80ff0577ac */ /* 0x000ee20008000800 */
[----:B------:R-:W4:Y:S01]  /*11e0*/  LDCU UR27, c[0x0][0xb0c] ;  /* 0x00016180ff1b77ac */ /* 0x000f220008000800 */
[----:B------:R-:W4:Y:S01]  /*11f0*/  LDCU UR4, c[0x0][0xb20] ;  /* 0x00016400ff0477ac */ /* 0x000f220008000800 */
[----:B------:R-:W4:Y:S01]  /*1200*/  LDCU.64 UR8, c[0x0][0xb28] ;  /* 0x00016500ff0877ac */ /* 0x000f220008000a00 */
[----:B-1----:R-:W-:Y:S02]  /*1210*/  UISETP.NE.AND UP0, UPT, UR14, 0x1, UPT ;  /* 0x000000010e00788c */ /* 0x002fe4000bf05270 */
[----:B---3--:R-:W-:Y:S02]  /*1220*/  UIMAD.WIDE.U32 UR10, UR5, UR15, URZ ;  /* 0x0000000f050a72a5 */ /* 0x008fe4000f8e00ff */
[----:B--2---:R-:W-:-:S02]  /*1230*/  UIMAD.WIDE.U32 UR22, UR6, UR12, URZ ;  /* 0x0000000c061672a5 */ /* 0x004fc4000f8e00ff */
[----:B----4-:R-:W-:Y:S02]  /*1240*/  UISETP.NE.AND UP1, UPT, UR27, 0x1, UPT ;  /* 0x000000011b00788c */ /* 0x010fe4000bf25270 */
[----:B------:R-:W-:Y:S01]  /*1250*/  UISETP.NE.AND UP2, UPT, UR21, 0x1, UPT ;  /* 0x000000011500788c */ /* 0x000fe2000bf45270 */
[----:B------:R-:W-:Y:S02]  /*1260*/  UMOV UR10, UR11 ;  /* 0x0000000b000a7c82 */ /* 0x000fe40008000000 */
[----:B------:R-:W-:Y:S01]  /*1270*/  UMOV UR22, UR23 ;  /* 0x0000001700167c82 */ /* 0x000fe20008000000 */
[----:B------:R-:W-:Y:S02]  /*1280*/  @UP0 USHF.R.U32.HI UR5, URZ, UR4, UR10 ;  /* 0x00000004ff050299 */ /* 0x000fe4000801160a */
[----:B------:R-:W-:Y:S02]  /*1290*/  UIMAD.WIDE.U32 UR24, UR20, UR15, URZ ;  /* 0x0000000f141872a5 */ /* 0x000fe4000f8e00ff */
[----:B------:R-:W-:-:S02]  /*12a0*/  UIMAD.WIDE.U32 UR10, UR5, UR8, URZ ;  /* 0x00000008050a72a5 */ /* 0x000fc4000f8e00ff */
[----:B------:R-:W-:Y:S02]  /*12b0*/  @UP1 USHF.R.U32.HI UR6, URZ, UR13, UR22 ;  /* 0x0000000dff061299 */ /* 0x000fe40008011616 */
[----:B------:R-:W-:Y:S02]  /*12c0*/  UIMAD.WIDE.U32 UR18, UR16, UR12, URZ ;  /* 0x0000000c101272a5 */ /* 0x000fe4000f8e00ff */
[----:B------:R-:W-:Y:S01]  /*12d0*/  UIMAD.WIDE.U32 UR22, UR6, UR8, URZ ;  /* 0x00000008061672a5 */ /* 0x000fe2000f8e00ff */
[----:B------:R-:W-:Y:S01]  /*12e0*/  UMOV UR24, UR25 ;  /* 0x0000001900187c82 */ /* 0x000fe20008000000 */
[----:B------:R-:W-:Y:S01]  /*12f0*/  UMOV UR10, UR11 ;  /* 0x0000000b000a7c82 */ /* 0x000fe20008000000 */
[----:B------:R-:W-:Y:S02]  /*1300*/  USHF.R.U32.HI UR24, URZ, UR4, UR24 ;  /* 0x00000004ff187299 */ /* 0x000fe40008011618 */
[----:B------:R-:W-:Y:S02]  /*1310*/  @UP2 USHF.R.U32.HI UR5, URZ, UR9, UR10 ;  /* 0x00000009ff052299 */ /* 0x000fe4000801160a */
[----:B------:R-:W-:Y:S01]  /*1320*/  UMOV UR7, UR23 ;  /* 0x0000001700077c82 */ /* 0x000fe20008000000 */
[----:B------:R-:W-:Y:S01]  /*1330*/  UMOV UR18, UR19 ;  /* 0x0000001300127c82 */ /* 0x000fe20008000000 */
[----:B------:R-:W-:-:S02]  /*1340*/  @UP2 USHF.R.U32.HI UR6, URZ, UR9, UR7 ;  /* 0x00000009ff062299 */ /* 0x000fc40008011607 */
[----:B------:R-:W-:Y:S02]  /*1350*/  USHF.R.U32.HI UR13, URZ, UR13, UR18 ;  /* 0x0000000dff0d7299 */ /* 0x000fe40008011612 */
[----:B------:R-:W-:Y:S02]  /*1360*/  USEL UR4, UR20, UR24, !UP0 ;  /* 0x0000001814047287 */ /* 0x000fe4000c000000 */
[----:B------:R-:W-:Y:S02]  /*1370*/  UIMAD UR7, UR5, UR21, URZ ;  /* 0x00000015050772a4 */ /* 0x000fe4000f8e02ff */
[----:B------:R-:W-:Y:S02]  /*1380*/  USEL UR5, UR16, UR13, !UP1 ;  /* 0x0000000d10057287 */ /* 0x000fe4000c800000 */
[----:B------:R-:W-:Y:S02]  /*1390*/  UIMAD UR12, UR6, UR21, URZ ;  /* 0x00000015060c72a4 */ /* 0x000fe4000f8e02ff */
[----:B------:R-:W-:-:S02]  /*13a0*/  UISETP.GE.AND UP0, UPT, UR4, UR7, UPT ;  /* 0x000000070400728c */ /* 0x000fc4000bf06270 */
[----:B------:R-:W-:Y:S02]  /*13b0*/  UIMAD.WIDE.U32 UR10, UR4, UR8, URZ ;  /* 0x00000008040a72a5 */ /* 0x000fe4000f8e00ff */
[----:B------:R-:W-:Y:S02]  /*13c0*/  UISETP.GE.OR UP0, UPT, UR5, UR12, UP0 ;  /* 0x0000000c0500728c */ /* 0x000fe40008706670 */
[----:B------:R-:W-:Y:S02]  /*13d0*/  UIMAD.WIDE.U32 UR12, UR5, UR8, URZ ;  /* 0x00000008050c72a5 */ /* 0x000fe4000f8e00ff */
[----:B------:R-:W-:Y:S01]  /*13e0*/  UIADD3 UR10, UPT, UPT, -UR4, URZ, URZ ;  /* 0x000000ff040a7290 */ /* 0x000fe2000fffe1ff */
[----:B------:R-:W-:Y:S01]  /*13f0*/  UMOV UR8, UR11 ;  /* 0x0000000b00087c82 */ /* 0x000fe20008000000 */
[----:B------:R-:W-:Y:S02]  /*1400*/  UIADD3 UR11, UPT, UPT, -UR5, URZ, URZ ;  /* 0x000000ff050b7290 */ /* 0x000fe4000fffe1ff */
[----:B------:R-:W-:-:S03]  /*1410*/  USHF.R.U32.HI UR8, URZ, UR9, UR8 ;  /* 0x00000009ff087299 */ /* 0x000fc60008011608 */
[----:B------:R-:W-:Y:S01]  /*1420*/  @!UP0 UMOV UR7, UR13 ;  /* 0x0000000d00078c82 */ /* 0x000fe20008000000 */
[----:B------:R-:W-:Y:S02]  /*1430*/  UIMAD UR20, UR14, UR10, UR20 ;  /* 0x0000000a0e1472a4 */ /* 0x000fe4000f8e0214 */
[----:B------:R-:W-:Y:S02]  /*1440*/  USEL UR8, UR4, UR8, !UP2 ;  /* 0x0000000804087287 */ /* 0x000fe4000d000000 */
[----:B------:R-:W-:Y:S02]  /*1450*/  @!UP0 USHF.R.U32.HI UR7, URZ, UR9, UR7 ;  /* 0x00000009ff078299 */ /* 0x000fe40008011607 */
[----:B------:R-:W-:Y:S02]  /*1460*/  UIADD3 UR9, UPT, UPT, -UR8, URZ, URZ ;  /* 0x000000ff08097290 */ /* 0x000fe4000fffe1ff */
[----:B------:R-:W-:Y:S02]  /*1470*/  @!UP0 USEL UR7, UR5, UR7, !UP2 ;  /* 0x0000000705078287 */ /* 0x000fe4000d000000 */
[----:B------:R-:W-:-:S02]  /*1480*/  UIMAD UR9, UR21, UR9, UR4 ;  /* 0x00000009150972a4 */ /* 0x000fc4000f8e0204 */
[----:B------:R-:W-:Y:S02]  /*1490*/  @!UP0 UIADD3 UR8, UPT, UPT, UR8, -UR7, URZ ;  /* 0x8000000708088290 */ /* 0x000fe4000fffe0ff */
[----:B------:R-:W-:Y:S02]  /*14a0*/  @!UP0 UIMAD UR6, UR9, UR6, UR7 ;  /* 0x00000006090682a4 */ /* 0x000fe4000f8e0207 */
[----:B------:R-:W-:Y:S02]  /*14b0*/  @!UP0 UIMAD UR4, UR8, UR21, UR5 ;  /* 0x00000015080482a4 */ /* 0x000fe4000f8e0205 */
[----:B------:R-:W-:Y:S02]  /*14c0*/  UIMAD UR16, UR27, UR11, UR16 ;  /* 0x0000000b1b1072a4 */ /* 0x000fe4000f8e0210 */
[----:B------:R-:W-:Y:S01]  /*14d0*/  UIMAD UR20, UR4, UR14, UR20 ;  /* 0x0000000e041472a4 */ /* 0x000fe2000f8e0214 */
[----:B------:R-:W-:Y:S02]  /*14e0*/  @!UP0 UMOV UR5, UR6 ;  /* 0x0000000600058c82 */ /* 0x000fe40008000000 */
[----:B------:R-:W-:-:S12]  /*14f0*/  UIMAD UR16, UR5, UR27, UR16 ;  /* 0x0000001b051072a4 */ /* 0x000fd8000f8e0210 */
.L_x_18:
[----:B------:R-:W-:Y:S02]  /*1500*/  UISETP.NE.AND UP1, UPT, UR28, 0x1, UPT ;  /* 0x000000011c00788c */ /* 0x000fe4000bf25270 */
[----:B------:R-:W-:Y:S02]  /*1510*/  UISETP.NE.AND UP0, UPT, UR17, 0x2, UPT ;  /* 0x000000021100788c */ /* 0x000fe4000bf05270 */
[----:B------:R-:W-:-:S05]  /*1520*/  ULOP3.LUT UR21, UR26, 0x800, URZ, 0xc0, !UPT ;  /* 0x000008001a157892 */ /* 0x000fca000f8ec0ff */
[----:B------:R-:W-:Y:S07]  /*1530*/  BRA.U UP1, `(.L_x_19) ;  /* 0x0000000101447547 */ /* 0x000fee000b800000 */
[----:B------:R-:W1:Y:S01]  /*1540*/  LDCU.128 UR8, c[0x0][0xb10] ;  /* 0x00016200ff0877ac */ /* 0x000e620008000c00 */
[----:B------:R-:W2:Y:S01]  /*1550*/  LDCU UR12, c[0x0][0xb0c] ;  /* 0x00016180ff0c77ac */ /* 0x000ea20008000800 */
[----:B------:R-:W3:Y:S01]  /*1560*/  LDCU UR13, c[0x0][0xb20] ;  /* 0x00016400ff0d77ac */ /* 0x000ee20008000800 */
[----:B-1----:R-:W-:Y:S02]  /*1570*/  UIMAD.WIDE.U32 UR6, UR16, UR8, URZ ;  /* 0x00000008100672a5 */ /* 0x002fe4000f8e00ff */
[----:B------:R-:W-:Y:S02]  /*1580*/  UIMAD.WIDE.U32 UR4, UR20, UR11, URZ ;  /* 0x0000000b140472a5 */ /* 0x000fe4000f8e00ff */
[----:B--2---:R-:W-:Y:S02]  /*1590*/  UISETP.NE.AND UP2, UPT, UR12, 0x1, UPT ;  /* 0x000000010c00788c */ /* 0x004fe4000bf45270 */
[----:B------:R-:W-:Y:S01]  /*15a0*/  UISETP.NE.AND UP1, UPT, UR10, 0x1, UPT ;  /* 0x000000010a00788c */ /* 0x000fe2000bf25270 */
[----:B------:R-:W-:-:S02]  /*15b0*/  UMOV UR6, UR7 ;  /* 0x0000000700067c82 */ /* 0x000fc40008000000 */
[----:B------:R-:W-:Y:S01]  /*15c0*/  UMOV UR4, UR5 ;  /* 0x0000000500047c82 */ /* 0x000fe20008000000 */
[----:B------:R-:W-:Y:S02]  /*15d0*/  USHF.R.U32.HI UR6, URZ, UR9, UR6 ;  /* 0x00000009ff067299 */ /* 0x000fe40008011606 */
[----:B---3--:R-:W-:Y:S02]  /*15e0*/  USHF.R.U32.HI UR4, URZ, UR13, UR4 ;  /* 0x0000000dff047299 */ /* 0x008fe40008011604 */
[----:B------:R-:W-:Y:S02]  /*15f0*/  USEL UR5, UR16, UR6, !UP2 ;  /* 0x0000000610057287 */ /* 0x000fe4000d000000 */
[----:B------:R-:W-:-:S04]  /*1600*/  USEL UR4, UR20, UR4, !UP1 ;  /* 0x0000000414047287 */ /* 0x000fc8000c800000 */
[----:B------:R-:W-:Y:S02]  /*1610*/  UIADD3 UR6, UPT, UPT, UR5, -UR4, URZ ;  /* 0x8000000405067290 */ /* 0x000fe4000fffe0ff */
[----:B------:R-:W-:Y:S02]  /*1620*/  UIADD3 UR4, UPT, UPT, -UR5, UR4, URZ ;  /* 0x0000000405047290 */ /* 0x000fe4000fffe1ff */
[----:B------:R-:W-:Y:S02]  /*1630*/  UIMAD UR20, UR6, UR10, UR20 ;  /* 0x0000000a061472a4 */ /* 0x000fe4000f8e0214 */
[----:B------:R-:W-:-:S12]  /*1640*/  UIMAD UR16, UR4, UR12, UR16 ;  /* 0x0000000c041072a4 */ /* 0x000fd8000f8e0210 */
.L_x_19:
[----:B------:R-:W-:Y:S05]  /*1650*/  BRA.U !UP5, `(.L_x_20) ;  /* 0x000000010d0c7547 */ /* 0x000fea000b800000 */
[----:B------:R-:W-:Y:S01]  /*1660*/  UCGABAR_WAIT ;  /* 0x0000000000007dc7 */ /* 0x000fe20008000000 */
[----:B------:R-:W-:Y:S01]  /*1670*/  CCTL.IVALL ;  /* 0x00000000ff00798f */ /* 0x000fe20002000000 */
[----:B------:R-:W-:Y:S05]  /*1680*/  BRA `(.L_x_21) ;  /* 0x0000000000047947 */ /* 0x000fea0003800000 */
.L_x_20:
[----:B------:R-:W-:Y:S06]  /*1690*/  BAR.SYNC.DEFER_BLOCKING 0x0 ;  /* 0x0000000000007b1d */ /* 0x000fec0000010000 */
.L_x_21:
[----:B------:R-:W-:Y:S05]  /*16a0*/  BRA.U UP0, `(.L_x_22) ;  /* 0x00000015000c7547 */ /* 0x000fea000b800000 */
[----:B------:R-:W1:Y:S01]  /*16b0*/  LDCU UR6, c[0x0][0x38c] ;  /* 0x00007180ff0677ac */ /* 0x000e620008000800 */
[----:B------:R-:W-:Y:S01]  /*16c0*/  PLOP3.LUT P1, PT, PT, PT, UP3, 0x80, 0x8 ;  /* 0x000000000008781c */ /* 0x000fe20003f2f038 */
[----:B------:R-:W-:Y:S01]  /*16d0*/  IMAD.MOV.U32 R12, RZ, RZ, 0x1 ;  /* 0x00000001ff0c7424 */ /* 0x000fe200078e00ff */
[----:B------:R-:W-:Y:S01]  /*16e0*/  ISETP.EQ.OR P2, PT, R0, RZ, P3 ;  /* 0x000000ff0000720c */ /* 0x000fe20001f42670 */
[----:B------:R-:W-:Y:S01]  /*16f0*/  UISETP.NE.AND UP1, UPT, UR17, URZ, UPT ;  /* 0x000000ff1100728c */ /* 0x000fe2000bf25270 */
[----:B------:R-:W-:Y:S02]  /*1700*/  PLOP3.LUT P1, PT, P1, PT, PT, 0x8, 0x80 ;  /* 0x000000000080781c */ /* 0x000fe40000f2e170 */
[----:B------:R-:W-:Y:S01]  /*1710*/  CS2R R10, SRZ ;  /* 0x00000000000a7805 */ /* 0x000fe2000001ff00 */
[----:B------:R-:W-:Y:S01]  /*1720*/  IMAD.MOV.U32 R9, RZ, RZ, RZ ;  /* 0x000000ffff097224 */ /* 0x000fe200078e00ff */
[----:B------:R-:W2:Y:S01]  /*1730*/  LDCU UR39, c[0x0][0x370] ;  /* 0x00006e00ff2777ac */ /* 0x000ea20008000800 */
[----:B------:R-:W-:Y:S01]  /*1740*/  IMAD.MOV.U32 R8, RZ, RZ, 0x1 ;  /* 0x00000001ff087424 */ /* 0x000fe200078e00ff */
[----:B------:R-:W3:Y:S01]  /*1750*/  LDCU.64 UR28, c[0x0][0x348] ;  /* 0x00006900ff1c77ac */ /* 0x000ee20008000a00 */
[----:B------:R-:W-:-:S02]  /*1760*/  USHF.R.U32.HI UR43, URZ, 0x5, UR21 ;  /* 0x00000005ff2b7899 */ /* 0x000fc40008011615 */
[----:B-1----:R-:W-:Y:S02]  /*1770*/  UIADD3 UR5, UPT, UPT, UR6, 0x1f, URZ ;  /* 0x0000001f06057890 */ /* 0x002fe4000fffe0ff */
[----:B------:R-:W-:Y:S02]  /*1780*/  UIADD3 UR44, UPT, UPT, UR6, 0x3e, URZ ;  /* 0x0000003e062c7890 */ /* 0x000fe4000fffe0ff */
[----:B------:R-:W-:Y:S01]  /*1790*/  USHF.R.S32.HI UR4, URZ, 0x1f, UR5 ;  /* 0x0000001fff047899 */ /* 0x000fe20008011405 */
[----:B------:R-:W1:Y:S03]  /*17a0*/  LDCU UR38, c[0x0][0x374] ;  /* 0x00006e80ff2677ac */ /* 0x000e660008000800 */
[----:B------:R-:W-:Y:S02]  /*17b0*/  ULEA.HI UR4, UR4, UR5, URZ, 0x5 ;  /* 0x0000000504047291 */ /* 0x000fe4000f8f28ff */
[----:B------:R-:W-:-:S02]  /*17c0*/  USEL UR25, UR46, 0x2, UP1 ;  /* 0x000000022e197887 */ /* 0x000fc40008800000 */
[----:B------:R-:W-:Y:S02]  /*17d0*/  USHF.R.S32.HI UR41, URZ, 0x5, UR4 ;  /* 0x00000005ff297899 */ /* 0x000fe40008011404 */
[----:B------:R-:W-:Y:S02]  /*17e0*/  UIADD3 UR4, UPT, UPT, UR6, -0x1, URZ ;  /* 0xffffffff06047890 */ /* 0x000fe4000fffe0ff */
[----:B------:R-:W-:Y:S02]  /*17f0*/  UISETP.LT.U32.AND UP0, UPT, UR41, 0x6, UPT ;  /* 0x000000062900788c */ /* 0x000fe4000bf01070 */
[----:B------:R-:W-:Y:S02]  /*1800*/  UISETP.GE.U32.AND UP2, UPT, UR4, -0x3f, UPT ;  /* 0xffffffc10400788c */ /* 0x000fe4000bf46070 */
[----:B------:R-:W-:Y:S01]  /*1810*/  USEL UR40, UR41, 0x6, UP0 ;  /* 0x0000000629287887 */ /* 0x000fe20008000000 */
[----:B------:R-:W-:-:S03]  /*1820*/  UMOV UR5, URZ ;  /* 0x000000ff00057c82 */ /* 0x000fc60008000000 */
[----:B------:R-:W-:Y:S02]  /*1830*/  UIADD3 UR24, UPT, UPT, UR40, -0x1, URZ ;  /* 0xffffffff28187890 */ /* 0x000fe4000fffe0ff */
[----:B------:R-:W-:-:S03]  /*1840*/  UIADD3 UR42, UPT, UPT, UR41, -UR40, URZ ;  /* 0x80000028292a7290 */ /* 0x000fc6000fffe0ff */
[----:B------:R-:W-:-:S04]  /*1850*/  @UP2 UIADD3 UR24, UPT, UPT, UR40, URZ, URZ ;  /* 0x000000ff28182290 */ /* 0x000fc8000fffe0ff */
[----:B-123--:R-:W-:-:S12]  /*1860*/  UIADD3 UR24, UPT, UPT, UR24, 0x1, URZ ;  /* 0x0000000118187890 */ /* 0x00efd8000fffe0ff */
.L_x_42:
[----:B------:R-:W-:Y:S01]  /*1870*/  UISETP.NE.AND UP0, UPT, UR52, URZ, UPT ;  /* 0x000000ff3400728c */ /* 0x000fe2000bf05270 */
[----:B------:R-:W1:Y:S08]  /*1880*/  S2UR UR52, SR_CgaCtaId ;  /* 0x00000000003479c3 */ /* 0x000e700000008800 */
[----:B------:R-:W-:Y:S05]  /*1890*/  BRA.U UP0, `(.L_x_23) ;  /* 0x0000000100347547 */ /* 0x000fea000b800000 */
[----:B------:R-:W2:Y:S01]  /*18a0*/  S2R R0, SR_CgaCtaId ;  /* 0x0000000000007919 */ /* 0x000ea20000008800 */
[----:B------:R-:W-:-:S04]  /*18b0*/  MOV R2, 0x400 ;  /* 0x0000040000027802 */ /* 0x000fc80000000f00 */
[----:B--2---:R-:W-:Y:S02]  /*18c0*/  LEA R0, R0, R2, 0x18 ;  /* 0x0000000200007211 */ /* 0x004fe400078ec0ff */
[----:B------:R-:W-:-:S03]  /*18d0*/  SHF.L.U32 R2, R8, 0x1f, RZ ;  /* 0x0000001f08027819 */ /* 0x000fc600000006ff */
[----:B------:R-:W-:-:S04]  /*18e0*/  IMAD R0, R9, 0x8, R0 ;  /* 0x0000000809007824 */ /* 0x000fc800078e0200 */
[----:B------:R-:W2:Y:S02]  /*18f0*/  SYNCS.PHASECHK.TRANS64.TRYWAIT P0, [R0+URZ+0x120], R2 ;  /* 0x00012002000075a7 */ /* 0x000ea400080011ff */
[----:B--2---:R-:W-:Y:S05]  /*1900*/  @!P0 BRA `(.L_x_24) ;  /* 0x0000008c003c8947 */ /* 0x004fea0003800000 */
.L_x_176:
[----:B------:R-:W-:Y:S01]  /*1910*/  VIADD R9, R9, 0x1 ;  /* 0x0000000109097836 */ /* 0x000fe20000000000 */
[----:B------:R2:W-:Y:S04]  /*1920*/  SYNCS.ARRIVE.TRANS64.A1T0 RZ, [R0+URZ+0x110], RZ ;  /* 0x000110ff00ff79a7 */ /* 0x0005e800081000ff */
[----:B------:R-:W-:-:S04]  /*1930*/  ISETP.NE.AND P0, PT, R9, 0x2, PT ;  /* 0x000000020900780c */ /* 0x000fc80003f05270 */
[----:B------:R-:W-:Y:S02]  /*1940*/  SEL R9, R9, RZ, P0 ;  /* 0x000000ff09097207 */ /* 0x000fe40000000000 */
[----:B--2---:R-:W-:-:S04]  /*1950*/  SEL R0, RZ, 0x1, P0 ;  /* 0x00000001ff007807 */ /* 0x004fc80000000000 */
[----:B------:R-:W-:-:S07]  /*1960*/  LOP3.LUT R8, R8, R0, RZ, 0x3c, !PT ;  /* 0x0000000008087212 */ /* 0x000fce00078e3cff */
.L_x_23:
[----:B------:R-:W-:Y:S01]  /*1970*/  UMOV UR6, 0x400 ;  /* 0x0000040000067882 */ /* 0x000fe20000000000 */
[----:B------:R-:W-:Y:S01]  /*1980*/  SHF.L.U32 R0, R12, 0x1f, RZ ;  /* 0x0000001f0c007819 */ /* 0x000fe200000006ff */
[----:B-1----:R-:W-:Y:S02]  /*1990*/  ULEA UR6, UR52, UR6, 0x18 ;  /* 0x0000000634067291 */ /* 0x002fe4000f8ec0ff */
[----:B------:R-:W-:Y:S02]  /*19a0*/  UISETP.GE.U32.AND UP0, UPT, UR44, 0x3f, UPT ;  /* 0x0000003f2c00788c */ /* 0x000fe4000bf06070 */
[----:B------:R-:W-:Y:S02]  /*19b0*/  ULEA UR4, UR5, UR6, 0x3 ;  /* 0x0000000605047291 */ /* 0x000fe4000f8e18ff */
[----:B------:R-:W-:Y:S02]  /*19c0*/  USHF.L.U32 UR11, UR20, 0x7, URZ ;  /* 0x00000007140b7899 */ /* 0x000fe400080006ff */
[----:B------:R-:W-:Y:S01]  /*19d0*/  ULEA UR35, UR16, UR43, 0x7 ;  /* 0x0000002b10237291 */ /* 0x000fe2000f8e38ff */
[----:B------:R-:W-:-:S04]  /*19e0*/  UMOV UR13, URZ ;  /* 0x000000ff000d7c82 */ /* 0x000fc80008000000 */
[----:B------:R1:W2:Y:S01]  /*19f0*/  SYNCS.PHASECHK.TRANS64.TRYWAIT P0, [UR4+0x30], R0 ;  /* 0x00003000ff0075a7 */ /* 0x0002a20008001104 */
[----:B------:R-:W-:Y:S06]  /*1a00*/  BRA.U !UP0, `(.L_x_25) ;  /* 0x0000000108bc7547 */ /* 0x000fec000b800000 */
[----:B------:R-:W-:Y:S01]  /*1a10*/  UMOV UR7, URZ ;  /* 0x000000ff00077c82 */ /* 0x000fe20008000000 */
[----:B------:R-:W-:-:S05]  /*1a20*/  UMOV UR4, UR5 ;  /* 0x0000000500047c82 */ /* 0x000fca0008000000 */
.L_x_31:
[----:B------:R-:W-:Y:S01]  /*1a30*/  ULEA UR33, UR4, UR6, 0x3 ;  /* 0x0000000604217291 */ /* 0x000fe2000f8e18ff */
[----:B--2---:R-:W-:Y:S01]  /*1a40*/  @!P3 MOV R2, 0x8000 ;  /* 0x000080000002b802 */ /* 0x004fe20000000f00 */
[----:B--2-4-:R-:W-:Y:S10]  /*1a50*/  @P0 BRA `(.L_x_26) ;  /* 0x00000000000c0947 */ /* 0x014ff40003800000 */
[----:B------:R-:W-:-:S04]  /*1a60*/  SHF.L.U32 R3, R12, 0x1f, RZ ;  /* 0x0000001f0c037819 */ /* 0x000fc800000006ff */
[----:B------:R-:W2:Y:S02]  /*1a70*/  SYNCS.PHASECHK.TRANS64.TRYWAIT P0, [UR33+0x30], R3 ;  /* 0x00003003ff0075a7 */ /* 0x000ea40008001121 */
[----:B--2---:R-:W-:Y:S05]  /*1a80*/  @!P0 BRA `(.L_x_27) ;  /* 0x0000008800f08947 */ /* 0x004fea0003800000 */
.L_x_26:
[----:B------:R2:W-:Y:S01]  /*1a90*/  @!P3 SYNCS.ARRIVE.TRANS64 RZ, [UR33], R2 ;  /* 0x00000002ffffb9a7 */ /* 0x0005e20008000021 */
[----:B------:R-:W-:-:S04]  /*1aa0*/  ULOP3.LUT UR5, UR25, 0x2, URZ, 0xfc, !UPT ;  /* 0x0000000219057892 */ /* 0x000fc8000f8efcff */
[----:B------:R-:W-:-:S09]  /*1ab0*/  UISETP.NE.AND UP0, UPT, UR5, 0x2, UPT ;  /* 0x000000020500788c */ /* 0x000fd2000bf05270 */
[----:B------:R-:W-:Y:S05]  /*1ac0*/  BRA.U UP0, `(.L_x_28) ;  /* 0x0000000100047547 */ /* 0x000fea000b800000 */
[----:B------:R-:W-:Y:S05]  /*1ad0*/  BPT.TRAP 0x1 ;  /* 0x000000040000795c */ /* 0x000fea0000300000 */
.L_x_28:
[----:B------:R-:W-:Y:S04]  /*1ae0*/  BSSY.RECONVERGENT B0, `(.L_x_29) ;  /* 0x0000003000007945 */ /* 0x000fe80003800200 */
[----:B------:R-:W-:Y:S05]  /*1af0*/  @P2 BRA `(.L_x_30) ;  /* 0x0000000000042947 */ /* 0x000fea0003800000 */
[----:B------:R-:W-:Y:S05]  /*1b00*/  BPT.TRAP 0x1 ;  /* 0x000000040000795c */ /* 0x000fea0000300000 */
.L_x_30:
[----:B------:R-:W-:Y:S05]  /*1b10*/  BSYNC.RECONVERGENT B0 ;  /* 0x0000000000007941 */ /* 0x000fea0003800200 */
.L_x_29:
[----:B------:R-:W-:Y:S02]  /*1b20*/  UIADD3 UR5, UPT, UPT, UR4, 0x1, URZ ;  /* 0x0000000104057890 */ /* 0x000fe4000fffe0ff */
[----:B------:R-:W-:Y:S02]  /*1b30*/  UIADD3 UR16, UP1, UPT, UR28, 0x80, URZ ;  /* 0x000000801c107890 */ /* 0x000fe4000ff3e0ff */
[----:B------:R-:W-:Y:S02]  /*1b40*/  UISETP.NE.AND UP0, UPT, UR5, 0x6, UPT ;  /* 0x000000060500788c */ /* 0x000fe4000bf05270 */
[----:B------:R-:W-:Y:S02]  /*1b50*/  USHF.L.U32 UR34, UR7, 0x5, URZ ;  /* 0x0000000507227899 */ /* 0x000fe400080006ff */
[----:B------:R-:W-:Y:S02]  /*1b60*/  USEL UR9, URZ, 0x1, UP0 ;  /* 0x00000001ff097887 */ /* 0x000fe40008000000 */
[----:B------:R-:W-:-:S02]  /*1b70*/  USEL UR5, UR5, URZ, UP0 ;  /* 0x000000ff05057287 */ /* 0x000fc40008000000 */
[----:B------:R-:W-:Y:S02]  /*1b80*/  UIADD3 UR14, UP0, UPT, UR28, 0x180, URZ ;  /* 0x000001801c0e7890 */ /* 0x000fe4000ff1e0ff */
[----:B------:R-:W-:Y:S01]  /*1b90*/  ULEA UR8, UR5, UR6, 0x3 ;  /* 0x0000000605087291 */ /* 0x000fe2000f8e18ff */
[----:B------:R-:W-:Y:S01]  /*1ba0*/  LOP3.LUT R12, R12, UR9, RZ, 0x3c, !PT ;  /* 0x000000090c0c7c12 */ /* 0x000fe2000f8e3cff */
[----:B------:R-:W-:Y:S02]  /*1bb0*/  UIADD3.X UR17, UPT, UPT, URZ, UR29, URZ, UP1, !UPT ;  /* 0x0000001dff117290 */ /* 0x000fe40008ffe4ff */
[----:B------:R-:W-:Y:S01]  /*1bc0*/  UIADD3.X UR15, UPT, UPT, URZ, UR29, URZ, UP0, !UPT ;  /* 0x0000001dff0f7290 */ /* 0x000fe200087fe4ff */
[----:B-1----:R-:W-:Y:S01]  /*1bd0*/  SHF.L.U32 R0, R12, 0x1f, RZ ;  /* 0x0000001f0c007819 */ /* 0x002fe200000006ff */
[----:B------:R-:W-:Y:S01]  /*1be0*/  UMOV UR18, 0x0 ;  /* 0x0000000000127882 */ /* 0x000fe20000000000 */
[----:B------:R-:W-:Y:S01]  /*1bf0*/  UMOV UR19, 0x10000000 ;  /* 0x1000000000137882 */ /* 0x000fe20000000000 */
[----:B------:R-:W-:Y:S01]  /*1c00*/  UMOV UR12, UR36 ;  /* 0x00000024000c7c82 */ /* 0x000fe20008000000 */
[----:B------:R3:W4:Y:S01]  /*1c10*/  SYNCS.PHASECHK.TRANS64.TRYWAIT P0, [UR8+0x30], R0 ;  /* 0x00003000ff0075a7 */ /* 0x0007220008001108 */
[----:B------:R-:W-:Y:S01]  /*1c20*/  USHF.L.U32 UR8, UR4, 0xe, URZ ;  /* 0x0000000e04087899 */ /* 0x000fe200080006ff */
[----:B------:R-:W-:-:S02]  /*1c30*/  UMOV UR9, UR33 ;  /* 0x0000002100097c82 */ /* 0x000fc40008000000 */
[----:B------:R-:W-:Y:S01]  /*1c40*/  UMOV UR4, 0x30000 ;  /* 0x0003000000047882 */ /* 0x000fe20000000000 */
[----:B------:R-:W-:Y:S02]  /*1c50*/  ULEA UR32, UR21, UR8, 0x2 ;  /* 0x0000000815207291 */ /* 0x000fe4000f8e10ff */
[----:B------:R-:W-:Y:S02]  /*1c60*/  UIADD3 UR8, UPT, UPT, UR6, 0x20400, UR8 ;  /* 0x0002040006087890 */ /* 0x000fe4000fffe008 */
[----:B------:R-:W-:Y:S01]  /*1c70*/  UIADD3 UR32, UPT, UPT, UR6, 0x8400, UR32 ;  /* 0x0000840006207890 */ /* 0x000fe2000fffe020 */
[----:B------:R-:W-:Y:S01]  /*1c80*/  UMOV UR10, UR34 ;  /* 0x00000022000a7c82 */ /* 0x000fe20008000000 */
[----:B------:R-:W-:Y:S01]  /*1c90*/  UIADD3 UR7, UPT, UPT, UR7, 0x1, URZ ;  /* 0x0000000107077890 */ /* 0x000fe2000fffe0ff */
[----:B------:R-:W-:-:S03]  /*1ca0*/  UMOV UR13, UR24 ;  /* 0x00000018000d7c82 */ /* 0x000fc60008000000 */
[----:B------:R-:W-:-:S03]  /*1cb0*/  UISETP.NE.AND UP0, UPT, UR7, UR24, UPT ;  /* 0x000000180700728c */ /* 0x000fc6000bf05270 */
[----:B------:R1:W-:Y:S01]  /*1cc0*/  UTMALDG.3D.MULTICAST [UR32], [UR16], UR4, desc[UR18] ;  /* 0x00001220100073b4 */ /* 0x0003e20008011804 */
[----:B------:R3:W-:Y:S01]  /*1cd0*/  UTMALDG.3D [UR8], [UR14], desc[UR18] ;  /* 0x000012080e0075b4 */ /* 0x0007e20008011000 */
[----:B-1----:R-:W-:-:S04]  /*1ce0*/  UMOV UR4, UR5 ;  /* 0x0000000500047c82 */ /* 0x002fc80008000000 */
[----:B---3--:R-:W-:Y:S05]  /*1cf0*/  BRA.U UP0, `(.L_x_31) ;  /* 0xfffffffd004c7547 */ /* 0x008fea000b83ffff */
.L_x_25:
[----:B------:R-:W-:Y:S01]  /*1d00*/  ULEA UR4, UR5, UR6, 0x3 ;  /* 0x0000000605047291 */ /* 0x000fe2000f8e18ff */
[----:B-1----:R-:W-:Y:S01]  /*1d10*/  SHF.L.U32 R0, R12, 0x1f, RZ ;  /* 0x0000001f0c007819 */ /* 0x002fe200000006ff */
[----:B------:R-:W-:Y:S01]  /*1d20*/  @!P1 SYNCS.ARRIVE.TRANS64.A1T0 RZ, [UR6+0xa8], RZ ;  /* 0x0000a8ffffff99a7 */ /* 0x000fe20008100006 */
[----:B------:R-:W-:-:S06]  /*1d30*/  UISETP.GT.AND UP0, UPT, UR41, UR40, UPT ;  /* 0x000000282900728c */ /* 0x000fcc000bf04270 */
[----:B--2-4-:R1:W2:Y:S03]  /*1d40*/  SYNCS.PHASECHK.TRANS64.TRYWAIT P0, [UR4+0x30], R0 ;  /* 0x00003000ff0075a7 */ /* 0x0142a60008001104 */
[----:B------:R-:W-:Y:S05]  /*1d50*/  BRA.U !UP0, `(.L_x_32) ;  /* 0x0000000108c07547 */ /* 0x000fea000b800000 */
[----:B------:R-:W-:Y:S01]  /*1d60*/  UIADD3 UR26, UPT, UPT, UR42, UR13, URZ ;  /* 0x0000000d2a1a7290 */ /* 0x000fe2000fffe0ff */
[----:B------:R-:W-:-:S11]  /*1d70*/  UMOV UR4, UR5 ;  /* 0x0000000500047c82 */ /* 0x000fd60008000000 */
.L_x_38:
[----:B------:R-:W-:Y:S01]  /*1d80*/  ULEA UR17, UR4, UR6, 0x3 ;  /* 0x0000000604117291 */ /* 0x000fe2000f8e18ff */
[----:B--2---:R-:W-:Y:S01]  /*1d90*/  @!P3 MOV R2, 0x8000 ;  /* 0x000080000002b802 */ /* 0x004fe20000000f00 */
[----:B--2-4-:R-:W-:Y:S10]  /*1da0*/  @P0 BRA `(.L_x_33) ;  /* 0x00000000000c0947 */ /* 0x014ff40003800000 */
[----:B------:R-:W-:-:S04]  /*1db0*/  SHF.L.U32 R3, R12, 0x1f, RZ ;  /* 0x0000001f0c037819 */ /* 0x000fc800000006ff */
[----:B------:R-:W2:Y:S02]  /*1dc0*/  SYNCS.PHASECHK.TRANS64.TRYWAIT P0, [UR17+0x30], R3 ;  /* 0x00003003ff0075a7 */ /* 0x000ea40008001111 */
[----:B--2---:R-:W-:Y:S05]  /*1dd0*/  @!P0 BRA `(.L_x_34) ;  /* 0x0000008800348947 */ /* 0x004fea0003800000 */
.L_x_33:
[----:B------:R2:W-:Y:S01]  /*1de0*/  @!P3 SYNCS.ARRIVE.TRANS64 RZ, [UR17], R2 ;  /* 0x00000002ffffb9a7 */ /* 0x0005e20008000011 */
[----:B------:R-:W-:-:S04]  /*1df0*/  ULOP3.LUT UR5, UR25, 0x2, URZ, 0xfc, !UPT ;  /* 0x0000000219057892 */ /* 0x000fc8000f8efcff */
[----:B------:R-:W-:-:S09]  /*1e00*/  UISETP.NE.AND UP0, UPT, UR5, 0x2, UPT ;  /* 0x000000020500788c */ /* 0x000fd2000bf05270 */
[----:B------:R-:W-:Y:S05]  /*1e10*/  BRA.U UP0, `(.L_x_35) ;  /* 0x0000000100047547 */ /* 0x000fea000b800000 */
[----:B------:R-:W-:Y:S05]  /*1e20*/  BPT.TRAP 0x1 ;  /* 0x000000040000795c */ /* 0x000fea0000300000 */
.L_x_35:
[----:B------:R-:W-:Y:S04]  /*1e30*/  BSSY.RECONVERGENT B0, `(.L_x_36) ;  /* 0x0000003000007945 */ /* 0x000fe80003800200 */
[----:B------:R-:W-:Y:S05]  /*1e40*/  @P2 BRA `(.L_x_37) ;  /* 0x0000000000042947 */ /* 0x000fea0003800000 */
[----:B------:R-:W-:Y:S05]  /*1e50*/  BPT.TRAP 0x1 ;  /* 0x000000040000795c */ /* 0x000fea0000300000 */
.L_x_37:
[----:B------:R-:W-:Y:S05]  /*1e60*/  BSYNC.RECONVERGENT B0 ;  /* 0x0000000000007941 */ /* 0x000fea0003800200 */
.L_x_36:
[----:B------:R-:W-:Y:S02]  /*1e70*/  UIADD3 UR5, UPT, UPT, UR4, 0x1, URZ ;  /* 0x0000000104057890 */ /* 0x000fe4000fffe0ff */
[----:B------:R-:W-:Y:S02]  /*1e80*/  UIADD3 UR14, UP1, UPT, UR28, 0x80, URZ ;  /* 0x000000801c0e7890 */ /* 0x000fe4000ff3e0ff */
[----:B------:R-:W-:Y:S02]  /*1e90*/  UISETP.NE.AND UP0, UPT, UR5, 0x6, UPT ;  /* 0x000000060500788c */ /* 0x000fe4000bf05270 */
[----:B------:R-:W-:Y:S02]  /*1ea0*/  USHF.L.U32 UR18, UR13, 0x5, URZ ;  /* 0x000000050d127899 */ /* 0x000fe400080006ff */
[----:B------:R-:W-:Y:S02]  /*1eb0*/  USEL UR8, URZ, 0x1, UP0 ;  /* 0x00000001ff087887 */ /* 0x000fe40008000000 */
[----:B------:R-:W-:-:S02]  /*1ec0*/  USEL UR5, UR5, URZ, UP0 ;  /* 0x000000ff05057287 */ /* 0x000fc40008000000 */
[----:B------:R-:W-:Y:S02]  /*1ed0*/  UIADD3 UR22, UP0, UPT, UR28, 0x180, URZ ;  /* 0x000001801c167890 */ /* 0x000fe4000ff1e0ff */
[----:B------:R-:W-:Y:S01]  /*1ee0*/  LOP3.LUT R12, R12, UR8, RZ, 0x3c, !PT ;  /* 0x000000080c0c7c12 */ /* 0x000fe2000f8e3cff */
[----:B------:R-:W-:Y:S02]  /*1ef0*/  USHF.L.U32 UR8, UR4, 0xe, URZ ;  /* 0x0000000e04087899 */ /* 0x000fe400080006ff */
[----:B------:R-:W-:Y:S01]  /*1f00*/  ULEA UR7, UR5, UR6, 0x3 ;  /* 0x0000000605077291 */ /* 0x000fe2000f8e18ff */
[----:B-1----:R-:W-:Y:S01]  /*1f10*/  SHF.L.U32 R0, R12, 0x1f, RZ ;  /* 0x0000001f0c007819 */ /* 0x002fe200000006ff */
[----:B------:R-:W-:Y:S02]  /*1f20*/  ULEA UR16, UR21, UR8, 0x2 ;  /* 0x0000000815107291 */ /* 0x000fe4000f8e10ff */
[----:B------:R-:W-:Y:S02]  /*1f30*/  UIADD3.X UR15, UPT, UPT, URZ, UR29, URZ, UP1, !UPT ;  /* 0x0000001dff0f7290 */ /* 0x000fe40008ffe4ff */
[----:B------:R-:W-:-:S02]  /*1f40*/  UIADD3 UR16, UPT, UPT, UR6, 0x8400, UR16 ;  /* 0x0000840006107890 */ /* 0x000fc4000fffe010 */
[----:B------:R-:W-:Y:S01]  /*1f50*/  UIADD3 UR8, UPT, UPT, UR6, 0x20400, UR8 ;  /* 0x0002040006087890 */ /* 0x000fe2000fffe008 */
[----:B------:R3:W4:Y:S01]  /*1f60*/  SYNCS.PHASECHK.TRANS64.TRYWAIT P0, [UR7+0x30], R0 ;  /* 0x00003000ff0075a7 */ /* 0x0007220008001107 */
[----:B------:R-:W-:Y:S01]  /*1f70*/  UIADD3.X UR23, UPT, UPT, URZ, UR29, URZ, UP0, !UPT ;  /* 0x0000001dff177290 */ /* 0x000fe200087fe4ff */
[----:B------:R-:W-:Y:S01]  /*1f80*/  UMOV UR4, 0x30000 ;  /* 0x0003000000047882 */ /* 0x000fe20000000000 */
[----:B------:R-:W-:Y:S01]  /*1f90*/  UMOV UR30, 0x0 ;  /* 0x00000000001e7882 */ /* 0x000fe20000000000 */
[----:B------:R-:W-:Y:S01]  /*1fa0*/  UMOV UR31, 0x10000000 ;  /* 0x10000000001f7882 */ /* 0x000fe20000000000 */
[----:B------:R-:W-:Y:S01]  /*1fb0*/  UMOV UR19, UR35 ;  /* 0x0000002300137c82 */ /* 0x000fe20008000000 */
[----:B------:R-:W-:Y:S01]  /*1fc0*/  UMOV UR20, UR36 ;  /* 0x0000002400147c82 */ /* 0x000fe20008000000 */
[----:B------:R-:W-:Y:S01]  /*1fd0*/  UMOV UR12, UR36 ;  /* 0x00000024000c7c82 */ /* 0x000fe20008000000 */
[----:B------:R-:W-:Y:S01]  /*1fe0*/  UMOV UR9, UR17 ;  /* 0x0000001100097c82 */ /* 0x000fe20008000000 */
[----:B------:R-:W-:Y:S01]  /*1ff0*/  UMOV UR10, UR18 ;  /* 0x00000012000a7c82 */ /* 0x000fe20008000000 */
[----:B------:R1:W-:Y:S01]  /*2000*/  UTMALDG.3D.MULTICAST [UR16], [UR14], UR4, desc[UR30] ;  /* 0x00001e100e0073b4 */ /* 0x0003e20008011804 */
[----:B------:R-:W-:-:S04]  /*2010*/  UIADD3 UR13, UPT, UPT, UR13, 0x1, URZ ;  /* 0x000000010d0d7890 */ /* 0x000fc8000fffe0ff */
[----:B------:R-:W-:Y:S01]  /*2020*/  UISETP.NE.AND UP0, UPT, UR13, UR26, UPT ;  /* 0x0000001a0d00728c */ /* 0x000fe2000bf05270 */
[----:B------:R3:W-:Y:S01]  /*2030*/  UTMALDG.3D [UR8], [UR22], desc[UR30] ;  /* 0x00001e08160075b4 */ /* 0x0007e20008011000 */
[----:B-1----:R-:W-:-:S07]  /*2040*/  UMOV UR4, UR5 ;  /* 0x0000000500047c82 */ /* 0x002fce0008000000 */
[----:B---3--:R-:W-:Y:S05]  /*2050*/  BRA.U UP0, `(.L_x_38) ;  /* 0xfffffffd00487547 */ /* 0x008fea000b83ffff */
.L_x_32:
[C---:B------:R-:W-:Y:S01]  /*2060*/  LEA R3, R11.reuse, UR6, 0x3 ;  /* 0x000000060b037c11 */ /* 0x040fe2000f8e18ff */
[----:B------:R-:W-:Y:S01]  /*2070*/  NOP ;  /* 0x0000000000007918 */ /* 0x000fe20000000000 */
[----:B-1----:R-:W-:Y:S02]  /*2080*/  SHF.L.U32 R0, R10, 0x1f, RZ ;  /* 0x0000001f0a007819 */ /* 0x002fe400000006ff */
[----:B------:R-:W-:Y:S02]  /*2090*/  LEA R4, R11, UR6, 0x4 ;  /* 0x000000060b047c11 */ /* 0x000fe4000f8e20ff */
[----:B--2-4-:R-:W1:Y:S02]  /*20a0*/  SYNCS.PHASECHK.TRANS64.TRYWAIT P0, [R3+URZ+0xb0], R0 ;  /* 0x0000b000030075a7 */ /* 0x014e6400080011ff */
[----:B-1----:R-:W-:Y:S05]  /*20b0*/  @!P0 BRA `(.L_x_39) ;  /* 0x0000008400948947 */ /* 0x002fea0003800000 */
.L_x_179:
[----:B------:R-:W2:Y:S01]  /*20c0*/  LDS.128 R4, [R4+0x140] ;  /* 0x0001400004047984 */ /* 0x000ea20000000c00 */
[----:B------:R-:W-:Y:S01]  /*20d0*/  UISETP.GE.AND UP0, UPT, UR45, 0x1, UPT ;  /* 0x000000012d00788c */ /* 0x000fe2000bf06270 */
[----:B------:R-:W-:Y:S01]  /*20e0*/  @!PT LDS RZ, [RZ] ;  /* 0x00000000fffff984 */ /* 0x000fe20000000800 */
[----:B------:R-:W-:Y:S01]  /*20f0*/  @!PT LDS RZ, [RZ] ;  /* 0x00000000fffff984 */ /* 0x000fe20000000800 */
[----:B------:R-:W-:Y:S01]  /*2100*/  @!PT LDS RZ, [RZ] ;  /* 0x00000000fffff984 */ /* 0x000fe20000000800 */
[----:B------:R-:W-:Y:S01]  /*2110*/  @!PT LDS RZ, [RZ] ;  /* 0x00000000fffff984 */ /* 0x000fe20000000800 */
[----:B------:R3:W-:Y:S06]  /*2120*/  MEMBAR.ALL.CTA ;  /* 0x0000000000007992 */ /* 0x0007ec0000008000 */
[----:B---3--:R-:W3:Y:S01]  /*2130*/  FENCE.VIEW.ASYNC.S ;  /* 0x00000000000073c6 */ /* 0x008ee20000000000 */
[----:B--2---:R-:W-:-:S13]  /*2140*/  LOP3.LUT P0, RZ, R6, 0x1, RZ, 0xc0, !PT ;  /* 0x0000000106ff7812 */ /* 0x004fda000780c0ff */
[----:B---3--:R-:W-:Y:S01]  /*2150*/  VOTEU.ANY UP1, P0 ;  /* 0x0000000000ff7886 */ /* 0x008fe20000020100 */
[----:B------:R-:W-:-:S13]  /*2160*/  PLOP3.LUT P0, PT, PT, PT, UP1, 0x80, 0x8 ;  /* 0x000000000008781c */ /* 0x000fda0003f0f018 */
[----:B-1----:R-:W-:Y:S02]  /*2170*/  @P0 LOP3.LUT R0, R5, 0xffff, RZ, 0xc0, !PT ;  /* 0x0000ffff05000812 */ /* 0x002fe400078ec0ff */
[----:B------:R-:W-:Y:S02]  /*2180*/  @P0 MOV R2, R4 ;  /* 0x0000000400020202 */ /* 0x000fe40000000f00 */
[----:B------:R-:W-:Y:S01]  /*2190*/  @P0 R2UR UR7, R0 ;  /* 0x00000000000702ca */ /* 0x000fe200000e0000 */
[----:B------:R-:W-:Y:S01]  /*21a0*/  VIADD R0, R3, 0xc0 ;  /* 0x000000c003007836 */ /* 0x000fe20000000000 */
[----:B------:R-:W-:Y:S02]  /*21b0*/  @P0 SHF.R.U32.HI R4, RZ, 0x10, R5 ;  /* 0x00000010ff040819 */ /* 0x000fe40000011605 */
[----:B------:R-:W-:Y:S02]  /*21c0*/  @P0 R2UR UR8, R2 ;  /* 0x00000000020802ca */ /* 0x000fe400000e0000 */
[----:B------:R-:W-:-:S02]  /*21d0*/  PRMT R0, RZ, 0x654, R0 ;  /* 0x00000654ff007816 */ /* 0x000fc40000000000 */
[----:B------:R-:W-:Y:S02]  /*21e0*/  @P0 R2UR UR4, R4 ;  /* 0x00000000040402ca */ /* 0x000fe400000e0000 */
[----:B------:R1:W-:Y:S03]  /*21f0*/  SYNCS.ARRIVE.TRANS64.RED.A1T0 RZ, [R0+URZ], RZ ;  /* 0x000000ff00ff79a7 */ /* 0x0003e600081004ff */
[----:B------:R-:W-:-:S04]  /*2200*/  @UP1 UMOV UR27, UR7 ;  /* 0x00000007001b1c82 */ /* 0x000fc80008000000 */
[----:B------:R-:W-:-:S04]  /*2210*/  @UP1 UMOV UR37, UR8 ;  /* 0x0000000800251c82 */ /* 0x000fc80008000000 */
[----:B------:R-:W-:Y:S01]  /*2220*/  @UP1 UMOV UR36, UR4 ;  /* 0x0000000400241c82 */ /* 0x000fe20008000000 */
[----:B------:R-:W-:Y:S05]  /*2230*/  BRA.U !UP0, `(.L_x_40) ;  /* 0x0000000108d47547 */ /* 0x000fea000b800000 */
[----:B------:R-:W2:Y:S01]  /*2240*/  LDCU.128 UR12, c[0x0][0xb10] ;  /* 0x00016200ff0c77ac */ /* 0x000ea20008000c00 */
[----:B------:R-:W3:Y:S01]  /*2250*/  LDCU UR26, c[0x0][0xb20] ;  /* 0x00016400ff1a77ac */ /* 0x000ee20008000800 */
[----:B------:R-:W4:Y:S01]  /*2260*/  LDCU UR20, c[0x0][0xb0c] ;  /* 0x00016180ff1477ac */ /* 0x000f220008000800 */
[----:B------:R-:W1:Y:S01]  /*2270*/  LDCU.64 UR10, c[0x0][0xb28] ;  /* 0x00016500ff0a77ac */ /* 0x000e620008000a00 */
[----:B------:R-:W-:Y:S02]  /*2280*/  UISETP.NE.AND UP3, UPT, UR45, 0x1, UPT ;  /* 0x000000012d00788c */ /* 0x000fe4000bf65270 */
[----:B--2---:R-:W-:Y:S02]  /*2290*/  UIMAD.WIDE.U32 UR16, UR38, UR15, URZ ;  /* 0x0000000f261072a5 */ /* 0x004fe4000f8e00ff */
[----:B------:R-:W-:Y:S02]  /*22a0*/  UIMAD.WIDE.U32 UR8, UR39, UR12, URZ ;  /* 0x0000000c270872a5 */ /* 0x000fe4000f8e00ff */
[----:B------:R-:W-:-:S02]  /*22b0*/  UISETP.NE.AND UP0, UPT, UR14, 0x1, UPT ;  /* 0x000000010e00788c */ /* 0x000fc4000bf05270 */
[----:B------:R-:W-:Y:S01]  /*22c0*/  UIMAD.WIDE.U32 UR22, UR27, UR15, URZ ;  /* 0x0000000f1b1672a5 */ /* 0x000fe2000f8e00ff */
[----:B------:R-:W-:Y:S02]  /*22d0*/  UMOV UR16, UR17 ;  /* 0x0000001100107c82 */ /* 0x000fe40008000000 */
[----:B------:R-:W-:Y:S01]  /*22e0*/  UMOV UR8, UR9 ;  /* 0x0000000900087c82 */ /* 0x000fe20008000000 */
[----:B---3--:R-:W-:Y:S02]  /*22f0*/  USHF.R.U32.HI UR16, URZ, UR26, UR16 ;  /* 0x0000001aff107299 */ /* 0x008fe40008011610 */
[----:B----4-:R-:W-:Y:S02]  /*2300*/  UISETP.NE.AND UP2, UPT, UR20, 0x1, UPT ;  /* 0x000000011400788c */ /* 0x010fe4000bf45270 */
[----:B------:R-:W-:Y:S02]  /*2310*/  USHF.R.U32.HI UR8, URZ, UR13, UR8 ;  /* 0x0000000dff087299 */ /* 0x000fe40008011608 */
[----:B------:R-:W-:-:S02]  /*2320*/  USEL UR7, UR38, UR16, !UP0 ;  /* 0x0000001026077287 */ /* 0x000fc4000c000000 */
[----:B------:R-:W-:Y:S02]  /*2330*/  USEL UR8, UR39, UR8, !UP2 ;  /* 0x0000000827087287 */ /* 0x000fe4000d000000 */
[----:B-1----:R-:W-:Y:S01]  /*2340*/  UIMAD.WIDE.U32 UR16, UR7, UR10, URZ ;  /* 0x0000000a071072a5 */ /* 0x002fe2000f8e00ff */
[----:B------:R-:W-:Y:S01]  /*2350*/  UMOV UR4, UR23 ;  /* 0x0000001700047c82 */ /* 0x000fe20008000000 */
[----:B------:R-:W-:Y:S02]  /*2360*/  UIMAD.WIDE.U32 UR18, UR37, UR12, URZ ;  /* 0x0000000c251272a5 */ /* 0x000fe4000f8e00ff */
[----:B------:R-:W-:-:S03]  /*2370*/  UIMAD.WIDE.U32 UR22, UR8, UR10, URZ ;  /* 0x0000000a081672a5 */ /* 0x000fc6000f8e00ff */
[----:B------:R-:W-:Y:S01]  /*2380*/  UMOV UR16, UR17 ;  /* 0x0000001100107c82 */ /* 0x000fe20008000000 */
[----:B------:R-:W-:Y:S02]  /*2390*/  USHF.R.U32.HI UR4, URZ, UR26, UR4 ;  /* 0x0000001aff047299 */ /* 0x000fe40008011604 */
[----:B------:R-:W-:Y:S01]  /*23a0*/  @UP3 USHF.R.U32.HI UR7, URZ, UR11, UR16 ;  /* 0x0000000bff073299 */ /* 0x000fe20008011610 */
[----:B------:R-:W-:Y:S01]  /*23b0*/  UMOV UR18, UR19 ;  /* 0x0000001300127c82 */ /* 0x000fe20008000000 */
[----:B------:R-:W-:Y:S01]  /*23c0*/  UMOV UR22, UR23 ;  /* 0x0000001700167c82 */ /* 0x000fe20008000000 */
[----:B------:R-:W-:Y:S02]  /*23d0*/  USHF.R.U32.HI UR13, URZ, UR13, UR18 ;  /* 0x0000000dff0d7299 */ /* 0x000fe40008011612 */
[----:B------:R-:W-:Y:S02]  /*23e0*/  USEL UR4, UR27, UR4, !UP0 ;  /* 0x000000041b047287 */ /* 0x000fe4000c000000 */
[----:B------:R-:W-:-:S02]  /*23f0*/  @UP3 USHF.R.U32.HI UR8, URZ, UR11, UR22 ;  /* 0x0000000bff083299 */ /* 0x000fc40008011616 */
[----:B------:R-:W-:Y:S02]  /*2400*/  UIMAD UR9, UR45, UR7, URZ ;  /* 0x000000072d0972a4 */ /* 0x000fe4000f8e02ff */
[----:B------:R-:W-:Y:S02]  /*2410*/  USEL UR7, UR37, UR13, !UP2 ;  /* 0x0000000d25077287 */ /* 0x000fe4000d000000 */
[----:B------:R-:W-:Y:S02]  /*2420*/  UIMAD UR12, UR45, UR8, URZ ;  /* 0x000000082d0c72a4 */ /* 0x000fe4000f8e02ff */
[----:B------:R-:W-:Y:S02]  /*2430*/  UISETP.GE.AND UP0, UPT, UR4, UR9, UPT ;  /* 0x000000090400728c */ /* 0x000fe4000bf06270 */
[----:B------:R-:W-:Y:S02]  /*2440*/  UIMAD.WIDE.U32 UR16, UR4, UR10, URZ ;  /* 0x0000000a041072a5 */ /* 0x000fe4000f8e00ff */
[----:B------:R-:W-:-:S02]  /*2450*/  UISETP.GE.OR UP0, UPT, UR7, UR12, UP0 ;  /* 0x0000000c0700728c */ /* 0x000fc40008706670 */
        /* <DEDUP_REMOVED lines=19> */
.L_x_40:
[----:B------:R-:W2:Y:S02]  /*2590*/  LDCU UR4, c[0x0][0xb30] ;  /* 0x00016600ff0477ac */ /* 0x000ea40008000800 */
[----:B--2---:R-:W-:-:S09]  /*25a0*/  UISETP.NE.AND UP0, UPT, UR4, 0x1, UPT ;  /* 0x000000010400788c */ /* 0x004fd2000bf05270 */
[----:B------:R-:W-:Y:S05]  /*25b0*/  BRA.U UP0, `(.L_x_41) ;  /* 0x0000000100447547 */ /* 0x000fea000b800000 */
[----:B------:R-:W2:Y:S01]  /*25c0*/  LDCU.128 UR12, c[0x0][0xb10] ;  /* 0x00016200ff0c77ac */ /* 0x000ea20008000c00 */
[----:B------:R-:W3:Y:S01]  /*25d0*/  LDCU UR16, c[0x0][0xb0c] ;  /* 0x00016180ff1077ac */ /* 0x000ee20008000800 */
[----:B------:R-:W4:Y:S01]  /*25e0*/  LDCU UR17, c[0x0][0xb20] ;  /* 0x00016400ff1177ac */ /* 0x000f220008000800 */
[----:B--2---:R-:W-:Y:S02]  /*25f0*/  UIMAD.WIDE.U32 UR10, UR37, UR12, URZ ;  /* 0x0000000c250a72a5 */ /* 0x004fe4000f8e00ff */
[----:B------:R-:W-:Y:S02]  /*2600*/  UIMAD.WIDE.U32 UR8, UR27, UR15, URZ ;  /* 0x0000000f1b0872a5 */ /* 0x000fe4000f8e00ff */
[----:B---3--:R-:W-:Y:S02]  /*2610*/  UISETP.NE.AND UP2, UPT, UR16, 0x1, UPT ;  /* 0x000000011000788c */ /* 0x008fe4000bf45270 */
[----:B------:R-:W-:Y:S01]  /*2620*/  UISETP.NE.AND UP0, UPT, UR14, 0x1, UPT ;  /* 0x000000010e00788c */ /* 0x000fe2000bf05270 */
[----:B------:R-:W-:-:S02]  /*2630*/  UMOV UR7, UR11 ;  /* 0x0000000b00077c82 */ /* 0x000fc40008000000 */
[----:B------:R-:W-:Y:S01]  /*2640*/  UMOV UR4, UR9 ;  /* 0x0000000900047c82 */ /* 0x000fe20008000000 */
[----:B------:R-:W-:Y:S02]  /*2650*/  USHF.R.U32.HI UR7, URZ, UR13, UR7 ;  /* 0x0000000dff077299 */ /* 0x000fe40008011607 */
[----:B----4-:R-:W-:Y:S02]  /*2660*/  USHF.R.U32.HI UR4, URZ, UR17, UR4 ;  /* 0x00000011ff047299 */ /* 0x010fe40008011604 */
[----:B------:R-:W-:Y:S02]  /*2670*/  USEL UR7, UR37, UR7, !UP2 ;  /* 0x0000000725077287 */ /* 0x000fe4000d000000 */
[----:B------:R-:W-:-:S04]  /*2680*/  USEL UR4, UR27, UR4, !UP0 ;  /* 0x000000041b047287 */ /* 0x000fc8000c000000 */
[----:B------:R-:W-:Y:S02]  /*2690*/  UIADD3 UR8, UPT, UPT, UR7, -UR4, URZ ;  /* 0x8000000407087290 */ /* 0x000fe4000fffe0ff */
[----:B------:R-:W-:Y:S02]  /*26a0*/  UIADD3 UR4, UPT, UPT, -UR7, UR4, URZ ;  /* 0x0000000407047290 */ /* 0x000fe4000fffe1ff */
[----:B------:R-:W-:Y:S02]  /*26b0*/  UIMAD UR27, UR8, UR14, UR27 ;  /* 0x0000000e081b72a4 */ /* 0x000fe4000f8e021b */
[----:B------:R-:W-:-:S12]  /*26c0*/  UIMAD UR37, UR4, UR16, UR37 ;  /* 0x00000010042572a4 */ /* 0x000fd8000f8e0225 */
.L_x_41:
[----:B------:R-:W-:Y:S01]  /*26d0*/  VIADD R11, R11, 0x1 ;  /* 0x000000010b0b7836 */ /* 0x000fe20000000000 */
[----:B------:R-:W-:Y:S02]  /*26e0*/  R2UR UR7, R54 ;  /* 0x00000000360772ca */ /* 0x000fe400000e0000 */
[----:B------:R-:W-:Y:S02]  /*26f0*/  R2UR UR4, R53 ;  /* 0x00000000350472ca */ /* 0x000fe400000e0000 */
[C---:B------:R-:W-:Y:S02]  /*2700*/  ISETP.NE.AND P0, PT, R11.reuse, 0x2, PT ;  /* 0x000000020b00780c */ /* 0x040fe40003f05270 */
[----:B------:R-:W-:Y:S02]  /*2710*/  PLOP3.LUT P1, PT, PT, PT, PT, 0x80, 0x8 ;  /* 0x000000000008781c */ /* 0x000fe40003f2f070 */
[----:B-1----:R-:W-:Y:S02]  /*2720*/  SEL R0, RZ, 0x1, P0 ;  /* 0x00000001ff007807 */ /* 0x002fe40000000000 */
[----:B------:R-:W-:-:S02]  /*2730*/  SEL R11, R11, RZ, P0 ;  /* 0x000000ff0b0b7207 */ /* 0x000fc40000000000 */
[----:B------:R-:W-:Y:S01]  /*2740*/  LOP3.LUT R10, R10, R0, RZ, 0x3c, !PT ;  /* 0x000000000a0a7212 */ /* 0x000fe200078e3cff */
[----:B------:R-:W-:Y:S02]  /*2750*/  UIADD3 UR16, UPT, UPT, UR37, UR7, URZ ;  /* 0x0000000725107290 */ /* 0x000fe4000fffe0ff */
[----:B------:R-:W-:Y:S01]  /*2760*/  UIADD3 UR20, UPT, UPT, UR27, UR4, URZ ;  /* 0x000000041b147290 */ /* 0x000fe2000fffe0ff */
[----:B------:R-:W-:Y:S11]  /*2770*/  BRA.U UP1, `(.L_x_42) ;  /* 0xfffffff1013c7547 */ /* 0x000ff6000b83ffff */
[----:B------:R-:W-:Y:S01]  /*2780*/  UIADD3 UR7, UPT, UPT, UR6, 0x30, URZ ;  /* 0x0000003006077890 */ /* 0x000fe2000fffe0ff */
[----:B------:R-:W-:-:S03]  /*2790*/  SHF.L.U32 R2, R12, 0x1f, RZ ;  /* 0x0000001f0c027819 */ /* 0x000fc600000006ff */
[----:B------:R-:W-:-:S09]  /*27a0*/  ULEA UR4, UR5, UR7, 0x3 ;  /* 0x0000000705047291 */ /* 0x000fd2000f8e18ff */
[----:B------:R-:W1:Y:S02]  /*27b0*/  SYNCS.PHASECHK.TRANS64.TRYWAIT P0, [UR4], R2 ;  /* 0x00000002ff0075a7 */ /* 0x000e640008001104 */
[----:B-1----:R-:W-:Y:S05]  /*27c0*/  @!P0 BRA `(.L_x_43) ;  /* 0x0000007c00e48947 */ /* 0x002fea0003800000 */
.L_x_181:
[----:B------:R-:W-:-:S04]  /*27d0*/  UIADD3 UR4, UPT, UPT, UR5, 0x1, URZ ;  /* 0x0000000105047890 */ /* 0x000fc8000fffe0ff */
[----:B------:R-:W-:-:S04]  /*27e0*/  UISETP.NE.AND UP0, UPT, UR4, 0x6, UPT ;  /* 0x000000060400788c */ /* 0x000fc8000bf05270 */
[----:B------:R-:W-:Y:S02]  /*27f0*/  USEL UR6, URZ, 0x1, UP0 ;  /* 0x00000001ff067887 */ /* 0x000fe40008000000 */
[----:B------:R-:W-:-:S04]  /*2800*/  USEL UR4, UR4, URZ, UP0 ;  /* 0x000000ff04047287 */ /* 0x000fc80008000000 */
[----:B------:R-:W-:Y:S01]  /*2810*/  ULEA UR5, UR4, UR7, 0x3 ;  /* 0x0000000704057291 */ /* 0x000fe2000f8e18ff */
[----:B-1----:R-:W-:-:S04]  /*2820*/  LOP3.LUT R2, R12, UR6, RZ, 0x3c, !PT ;  /* 0x000000060c027c12 */ /* 0x002fc8000f8e3cff */
[----:B------:R-:W-:-:S04]  /*2830*/  SHF.L.U32 R3, R2, 0x1f, RZ ;  /* 0x0000001f02037819 */ /* 0x000fc800000006ff */
[----:B------:R-:W1:Y:S02]  /*2840*/  SYNCS.PHASECHK.TRANS64.TRYWAIT P0, [UR5], R3 ;  /* 0x00000003ff0075a7 */ /* 0x000e640008001105 */
[----:B-1----:R-:W-:Y:S05]  /*2850*/  @!P0 BRA `(.L_x_44) ;  /* 0x0000007c00d88947 */ /* 0x002fea0003800000 */
.L_x_183:
[----:B------:R-:W-:-:S04]  /*2860*/  UIADD3 UR4, UPT, UPT, UR4, 0x1, URZ ;  /* 0x0000000104047890 */ /* 0x000fc8000fffe0ff */
[----:B------:R-:W-:-:S04]  /*2870*/  UISETP.NE.AND UP0, UPT, UR4, 0x6, UPT ;  /* 0x000000060400788c */ /* 0x000fc8000bf05270 */
[----:B------:R-:W-:Y:S02]  /*2880*/  USEL UR6, URZ, 0x1, UP0 ;  /* 0x00000001ff067887 */ /* 0x000fe40008000000 */
[----:B------:R-:W-:-:S04]  /*2890*/  USEL UR4, UR4, URZ, UP0 ;  /* 0x000000ff04047287 */ /* 0x000fc80008000000 */
[----:B------:R-:W-:Y:S01]  /*28a0*/  ULEA UR5, UR4, UR7, 0x3 ;  /* 0x0000000704057291 */ /* 0x000fe2000f8e18ff */
[----:B------:R-:W-:-:S04]  /*28b0*/  LOP3.LUT R2, R2, UR6, RZ, 0x3c, !PT ;  /* 0x0000000602027c12 */ /* 0x000fc8000f8e3cff */
[----:B-1----:R-:W-:-:S04]  /*28c0*/  SHF.L.U32 R3, R2, 0x1f, RZ ;  /* 0x0000001f02037819 */ /* 0x002fc800000006ff */
[----:B------:R-:W1:Y:S02]  /*28d0*/  SYNCS.PHASECHK.TRANS64.TRYWAIT P0, [UR5], R3 ;  /* 0x00000003ff0075a7 */ /* 0x000e640008001105 */
[----:B-1----:R-:W-:Y:S05]  /*28e0*/  @!P0 BRA `(.L_x_45) ;  /* 0x0000007c00cc8947 */ /* 0x002fea0003800000 */
.L_x_185:
        /* <DEDUP_REMOVED lines=9> */
.L_x_187:
        /* <DEDUP_REMOVED lines=9> */
.L_x_189:
[----:B------:R-:W-:-:S04]  /*2a10*/  UIADD3 UR4, UPT, UPT, UR4, 0x1, URZ ;  /* 0x0000000104047890 */ /* 0x000fc8000fffe0ff */
[----:B------:R-:W-:-:S04]  /*2a20*/  UISETP.NE.AND UP0, UPT, UR4, 0x6, UPT ;  /* 0x000000060400788c */ /* 0x000fc8000bf05270 */
[----:B------:R-:W-:Y:S02]  /*2a30*/  USEL UR5, URZ, 0x1, UP0 ;  /* 0x00000001ff057887 */ /* 0x000fe40008000000 */
[----:B------:R-:W-:-:S04]  /*2a40*/  USEL UR4, UR4, URZ, UP0 ;  /* 0x000000ff04047287 */ /* 0x000fc80008000000 */
[----:B------:R-:W-:Y:S01]  /*2a50*/  ULEA UR4, UR4, UR7, 0x3 ;  /* 0x0000000704047291 */ /* 0x000fe2000f8e18ff */
[----:B------:R-:W-:-:S04]  /*2a60*/  LOP3.LUT R2, R2, UR5, RZ, 0x3c, !PT ;  /* 0x0000000502027c12 */ /* 0x000fc8000f8e3cff */
[----:B------:R-:W-:Y:S01]  /*2a70*/  SHF.L.U32 R2, R2, 0x1f, RZ ;  /* 0x0000001f02027819 */ /* 0x000fe200000006ff */
[----:B-1----:R-:W-:-:S07]  /*2a80*/  IMAD.U32 R0, RZ, RZ, UR4 ;  /* 0x00000004ff007e24 */ /* 0x002fce000f8e00ff */
.L_x_48:
[----:B-1----:R1:W2:Y:S02]  /*2a90*/  SYNCS.PHASECHK.TRANS64.TRYWAIT P0, [R0+URZ], R2 ;  /* 0x00000002000075a7 */ /* 0x0022a400080011ff */
[----:B--2---:R-:W-:Y:S05]  /*2aa0*/  @!P0 NANOSLEEP.SYNCS 0x989680 ;  /* 0x009896800000895d */ /* 0x004fea0003900000 */
[----:B------:R-:W2:Y:S02]  /*2ab0*/  @!P0 SYNCS.PHASECHK.TRANS64 P0, [R0+URZ], R2 ;  /* 0x00000002000085a7 */ /* 0x000ea400080010ff */
[----:B--2---:R-:W-:Y:S05]  /*2ac0*/  @P0 EXIT ;  /* 0x000000000000094d */ /* 0x004fea0003800000 */
[----:B------:R-:W-:Y:S05]  /*2ad0*/  BRA `(.L_x_48) ;  /* 0xfffffffc00ec7947 */ /* 0x000fea000383ffff */
.L_x_22:
[----:B------:R-:W-:-:S04]  /*2ae0*/  UISETP.NE.AND UP0, UPT, UR52, URZ, UPT ;  /* 0x000000ff3400728c */ /* 0x000fc8000bf05270 */
[----:B------:R-:W-:-:S09]  /*2af0*/  UISETP.NE.OR UP0, UPT, UR17, 0x1, UP0 ;  /* 0x000000011100788c */ /* 0x000fd20008705670 */
[----:B------:R-:W-:Y:S05]  /*2b00*/  BRA.U UP0, `(.L_x_49) ;  /* 0x0000000500487547 */ /* 0x000fea000b800000 */
[----:B------:R-:W-:Y:S01]  /*2b10*/  ISETP.GE.U32.AND P2, PT, R0, 0x2, PT ;  /* 0x000000020000780c */ /* 0x000fe20003f46070 */
[----:B------:R-:W-:Y:S01]  /*2b20*/  IMAD.MOV.U32 R12, RZ, RZ, 0x1 ;  /* 0x00000001ff0c7424 */ /* 0x000fe200078e00ff */
[----:B------:R-:W-:Y:S02]  /*2b30*/  CS2R R10, SRZ ;  /* 0x00000000000a7805 */ /* 0x000fe4000001ff00 */
[----:B------:R-:W-:Y:S01]  /*2b40*/  CS2R R8, SRZ ;  /* 0x0000000000087805 */ /* 0x000fe2000001ff00 */
[----:B------:R-:W-:Y:S01]  /*2b50*/  UMOV UR6, 0x400 ;  /* 0x0000040000067882 */ /* 0x000fe20000000000 */
[----:B------:R-:W-:Y:S01]  /*2b60*/  UMOV UR5, URZ ;  /* 0x000000ff00057c82 */ /* 0x000fe20008000000 */
[----:B------:R-:W-:-:S12]  /*2b70*/  ULEA UR6, UR52, UR6, 0x18 ;  /* 0x0000000634067291 */ /* 0x000fd8000f8ec0ff */
.L_x_53:
[----:B------:R-:W-:Y:S02]  /*2b80*/  LEA R2, R8, UR6, 0x3 ;  /* 0x0000000608027c11 */ /* 0x000fe4000f8e18ff */
[----:B------:R-:W-:-:S03]  /*2b90*/  SHF.L.U32 R4, R9, 0x1f, RZ ;  /* 0x0000001f09047819 */ /* 0x000fc600000006ff */
[----:B------:R-:W-:Y:S01]  /*2ba0*/  VIADD R5, R2, 0x120 ;  /* 0x0000012002057836 */ /* 0x000fe20000000000 */
[----:B------:R-:W1:Y:S02]  /*2bb0*/  SYNCS.PHASECHK.TRANS64.TRYWAIT P0, [R2+URZ+0x110], R4 ;  /* 0x00011004020075a7 */ /* 0x000e6400080011ff */
[----:B-1----:R-:W-:Y:S05]  /*2bc0*/  @!P0 BRA `(.L_x_50) ;  /* 0x0000007c005c8947 */ /* 0x002fea0003800000 */
.L_x_190:
[----:B------:R-:W-:Y:S01]  /*2bd0*/  ULEA UR4, UR5, UR6, 0x3 ;  /* 0x0000000605047291 */ /* 0x000fe2000f8e18ff */
[----:B-1----:R-:W-:Y:S01]  /*2be0*/  PRMT R2, RZ, 0x654, R5 ;  /* 0x00000654ff027816 */ /* 0x002fe20000000005 */
[----:B------:R-:W-:Y:S01]  /*2bf0*/  @!P2 IMAD.MOV.U32 R4, RZ, RZ, 0x10 ;  /* 0x00000010ff04a424 */ /* 0x000fe200078e00ff */
[----:B------:R-:W-:Y:S01]  /*2c00*/  SHF.L.U32 R5, R12, 0x1f, RZ ;  /* 0x0000001f0c057819 */ /* 0x000fe200000006ff */
[----:B------:R-:W-:Y:S01]  /*2c10*/  UIADD3 UR7, UPT, UPT, UR4, 0xb0, URZ ;  /* 0x000000b004077890 */ /* 0x000fe2000fffe0ff */
[----:B------:R1:W-:Y:S05]  /*2c20*/  SYNCS.ARRIVE.TRANS64.RED.A1T0 RZ, [R2+URZ], RZ ;  /* 0x000000ff02ff79a7 */ /* 0x0003ea00081004ff */
[----:B------:R-:W-:Y:S01]  /*2c30*/  IMAD.U32 R6, RZ, RZ, UR7 ;  /* 0x00000007ff067e24 */ /* 0x000fe2000f8e00ff */
[----:B------:R-:W2:Y:S04]  /*2c40*/  SYNCS.PHASECHK.TRANS64.TRYWAIT P0, [UR4+0xc0], R5 ;  /* 0x0000c005ff0075a7 */ /* 0x000ea80008001104 */
[----:B------:R-:W-:Y:S01]  /*2c50*/  PRMT R6, R0, 0x654, R6 ;  /* 0x0000065400067816 */ /* 0x000fe20000000006 */
[----:B-12---:R-:W-:Y:S06]  /*2c60*/  @!P0 BRA `(.L_x_51) ;  /* 0x0000007c00488947 */ /* 0x006fec0003800000 */
.L_x_192:
[----:B------:R-:W-:Y:S01]  /*2c70*/  ULEA UR8, UR5, UR6, 0x4 ;  /* 0x0000000605087291 */ /* 0x000fe2000f8e20ff */
[----:B------:R-:W-:Y:S01]  /*2c80*/  SEL R3, R6, R3, !P2 ;  /* 0x0000000306037207 */ /* 0x000fe20005000000 */
[----:B------:R-:W-:Y:S01]  /*2c90*/  UIADD3 UR9, UPT, UPT, UR4, 0xb0, URZ ;  /* 0x000000b004097890 */ /* 0x000fe2000fffe0ff */
[----:B-1----:R-:W-:Y:S01]  /*2ca0*/  LEA R2, R11, UR6, 0x3 ;  /* 0x000000060b027c11 */ /* 0x002fe2000f8e18ff */
[----:B------:R-:W-:Y:S01]  /*2cb0*/  UIADD3 UR8, UPT, UPT, UR8, 0x140, URZ ;  /* 0x0000014008087890 */ /* 0x000fe2000fffe0ff */
[----:B------:R1:W-:Y:S01]  /*2cc0*/  @!P2 SYNCS.ARRIVE.TRANS64.RED RZ, [R3+URZ], R4 ;  /* 0x0000000403ffa9a7 */ /* 0x0003e200080004ff */
[----:B------:R-:W-:Y:S01]  /*2cd0*/  UIADD3 UR4, UPT, UPT, UR5, 0x1, URZ ;  /* 0x0000000105047890 */ /* 0x000fe2000fffe0ff */
[----:B------:R-:W-:-:S03]  /*2ce0*/  VIADD R8, R8, 0x1 ;  /* 0x0000000108087836 */ /* 0x000fc60000000000 */
[----:B------:R-:W-:Y:S02]  /*2cf0*/  UISETP.NE.AND UP0, UPT, UR4, 0x2, UPT ;  /* 0x000000020400788c */ /* 0x000fe4000bf05270 */
[----:B------:R-:W-:Y:S01]  /*2d00*/  ISETP.NE.AND P0, PT, R8, 0x2, PT ;  /* 0x000000020800780c */ /* 0x000fe20003f05270 */
[----:B------:R-:W-:Y:S06]  /*2d10*/  UGETNEXTWORKID.BROADCAST [UR8], [UR9] ;  /* 0x00000000080073ca */ /* 0x000fec0008000100 */
[----:B------:R-:W-:Y:S02]  /*2d20*/  USEL UR7, URZ, 0x1, UP0 ;  /* 0x00000001ff077887 */ /* 0x000fe40008000000 */
[----:B------:R-:W-:-:S04]  /*2d30*/  USEL UR5, UR4, URZ, UP0 ;  /* 0x000000ff04057287 */ /* 0x000fc80008000000 */
[----:B------:R-:W-:Y:S02]  /*2d40*/  LOP3.LUT R12, R12, UR7, RZ, 0x3c, !PT ;  /* 0x000000070c0c7c12 */ /* 0x000fe4000f8e3cff */
[----:B-1----:R-:W-:-:S04]  /*2d50*/  SHF.L.U32 R4, R10, 0x1f, RZ ;  /* 0x0000001f0a047819 */ /* 0x002fc800000006ff */
[----:B------:R-:W1:Y:S02]  /*2d60*/  SYNCS.PHASECHK.TRANS64.TRYWAIT P1, [R2+URZ+0xb0], R4 ;  /* 0x0000b004020075a7 */ /* 0x000e6400080211ff */
[----:B-1----:R-:W-:Y:S05]  /*2d70*/  @!P1 BRA `(.L_x_52) ;  /* 0x0000007c001c9947 */ /* 0x002fea0003800000 */
.L_x_193:
[C---:B-1----:R-:W-:Y:S01]  /*2d80*/  LEA R4, R11.reuse, UR6, 0x4 ;  /* 0x000000060b047c11 */ /* 0x042fe2000f8e20ff */
[----:B------:R-:W-:Y:S01]  /*2d90*/  VIADD R2, R2, 0xc0 ;  /* 0x000000c002027836 */ /* 0x000fe20000000000 */
[----:B------:R-:W-:Y:S01]  /*2da0*/  SEL R8, R8, RZ, P0 ;  /* 0x000000ff08087207 */ /* 0x000fe20000000000 */
[----:B------:R-:W-:-:S03]  /*2db0*/  VIADD R11, R11, 0x1 ;  /* 0x000000010b0b7836 */ /* 0x000fc60000000000 */
[----:B------:R-:W1:Y:S01]  /*2dc0*/  LDS.128 R4, [R4+0x140] ;  /* 0x0001400004047984 */ /* 0x000e620000000c00 */
[----:B------:R-:W-:Y:S02]  /*2dd0*/  PRMT R2, RZ, 0x654, R2 ;  /* 0x00000654ff027816 */ /* 0x000fe40000000002 */
[C---:B------:R-:W-:Y:S01]  /*2de0*/  ISETP.NE.AND P1, PT, R11.reuse, 0x2, PT ;  /* 0x000000020b00780c */ /* 0x040fe20003f25270 */
[----:B------:R-:W-:Y:S01]  /*2df0*/  @!PT LDS RZ, [RZ] ;  /* 0x00000000fffff984 */ /* 0x000fe20000000800 */
[----:B------:R-:W-:Y:S01]  /*2e00*/  @!PT LDS RZ, [RZ] ;  /* 0x00000000fffff984 */ /* 0x000fe20000000800 */
[----:B------:R-:W-:Y:S01]  /*2e10*/  @!PT LDS RZ, [RZ] ;  /* 0x00000000fffff984 */ /* 0x000fe20000000800 */
[----:B------:R-:W-:Y:S01]  /*2e20*/  @!PT LDS RZ, [RZ] ;  /* 0x00000000fffff984 */ /* 0x000fe20000000800 */
[----:B------:R2:W-:Y:S06]  /*2e30*/  MEMBAR.ALL.CTA ;  /* 0x0000000000007992 */ /* 0x0005ec0000008000 */
[----:B--2---:R-:W2:Y:S01]  /*2e40*/  FENCE.VIEW.ASYNC.S ;  /* 0x00000000000073c6 */ /* 0x004ea20000000000 */
[----:B------:R-:W-:Y:S01]  /*2e50*/  SEL R11, R11, RZ, P1 ;  /* 0x000000ff0b0b7207 */ /* 0x000fe20000800000 */
[----:B--2---:R2:W-:Y:S01]  /*2e60*/  SYNCS.ARRIVE.TRANS64.RED.A1T0 RZ, [R2+URZ], RZ ;  /* 0x000000ff02ff79a7 */ /* 0x0045e200081004ff */
[----:B-1----:R-:W-:-:S02]  /*2e70*/  LOP3.LUT P3, RZ, R6, 0x1, RZ, 0xc0, !PT ;  /* 0x0000000106ff7812 */ /* 0x002fc4000786c0ff */
[----:B------:R-:W-:-:S04]  /*2e80*/  SEL R4, RZ, 0x1, P1 ;  /* 0x00000001ff047807 */ /* 0x000fc80000800000 */
[----:B------:R-:W-:Y:S02]  /*2e90*/  LOP3.LUT R10, R10, R4, RZ, 0x3c, !PT ;  /* 0x000000040a0a7212 */ /* 0x000fe400078e3cff */
[----:B--2---:R-:W-:-:S04]  /*2ea0*/  SEL R2, RZ, 0x1, P0 ;  /* 0x00000001ff027807 */ /* 0x004fc80000000000 */
[----:B------:R-:W-:Y:S01]  /*2eb0*/  LOP3.LUT R9, R9, R2, RZ, 0x3c, !PT ;  /* 0x0000000209097212 */ /* 0x000fe200078e3cff */
[----:B------:R-:W-:Y:S06]  /*2ec0*/  @P3 BRA `(.L_x_53) ;  /* 0xfffffffc002c3947 */ /* 0x000fec000383ffff */
[----:B------:R-:W-:Y:S01]  /*2ed0*/  ULEA UR4, UR5, UR6, 0x3 ;  /* 0x0000000605047291 */ /* 0x000fe2000f8e18ff */
[----:B------:R-:W-:-:S08]  /*2ee0*/  SHF.L.U32 R2, R12, 0x1f, RZ ;  /* 0x0000001f0c027819 */ /* 0x000fd000000006ff */
[----:B------:R-:W1:Y:S02]  /*2ef0*/  SYNCS.PHASECHK.TRANS64 P0, [UR4+0xc0], R2 ;  /* 0x0000c002ff0075a7 */ /* 0x000e640008001004 */
[----:B-1----:R-:W-:Y:S05]  /*2f00*/  @P0 BRA `(.L_x_54) ;  /* 0x0000000000080947 */ /* 0x002fea0003800000 */
[----:B------:R-:W1:Y:S02]  /*2f10*/  SYNCS.PHASECHK.TRANS64.TRYWAIT P0, [UR4+0xc0], R2 ;  /* 0x0000c002ff0075a7 */ /* 0x000e640008001104 */
[----:B-1----:R-:W-:Y:S05]  /*2f20*/  @!P0 BRA `(.L_x_55) ;  /* 0x0000007800c48947 */ /* 0x002fea0003800000 */
.L_x_54:
[----:B------:R-:W-:-:S04]  /*2f30*/  UIADD3 UR7, UPT, UPT, UR5, 0x1, URZ ;  /* 0x0000000105077890 */ /* 0x000fc8000fffe0ff */
[----:B------:R-:W-:-:S04]  /*2f40*/  UISETP.NE.AND UP0, UPT, UR7, 0x2, UPT ;  /* 0x000000020700788c */ /* 0x000fc8000bf05270 */
[----:B------:R-:W-:Y:S02]  /*2f50*/  USEL UR8, URZ, 0x1, UP0 ;  /* 0x00000001ff087887 */ /* 0x000fe40008000000 */
[----:B------:R-:W-:-:S04]  /*2f60*/  USEL UR7, UR7, URZ, UP0 ;  /* 0x000000ff07077287 */ /* 0x000fc80008000000 */
[----:B------:R-:W-:Y:S01]  /*2f70*/  ULEA UR7, UR7, UR6, 0x3 ;  /* 0x0000000607077291 */ /* 0x000fe2000f8e18ff */
[----:B-1----:R-:W-:-:S04]  /*2f80*/  LOP3.LUT R2, R12, UR8, RZ, 0x3c, !PT ;  /* 0x000000080c027c12 */ /* 0x002fc8000f8e3cff */
[----:B------:R-:W-:-:S04]  /*2f90*/  SHF.L.U32 R0, R2, 0x1f, RZ ;  /* 0x0000001f02007819 */ /* 0x000fc800000006ff */
[----:B------:R-:W1:Y:S02]  /*2fa0*/  SYNCS.PHASECHK.TRANS64 P0, [UR7+0xc0], R0 ;  /* 0x0000c000ff0075a7 */ /* 0x000e640008001007 */
[----:B-1----:R-:W-:Y:S05]  /*2fb0*/  @P0 EXIT ;  /* 0x000000000000094d */ /* 0x002fea0003800000 */
[----:B------:R-:W-:Y:S02]  /*2fc0*/  SHF.L.U32 R2, R2, 0x1f, RZ ;  /* 0x0000001f02027819 */ /* 0x000fe400000006ff */
[----:B------:R-:W-:-:S07]  /*2fd0*/  MOV R0, UR7 ;  /* 0x0000000700007c02 */ /* 0x000fce0008000f00 */
.L_x_56:
[----:B-1----:R1:W2:Y:S02]  /*2fe0*/  SYNCS.PHASECHK.TRANS64.TRYWAIT P0, [R0+URZ+0xc0], R2 ;  /* 0x0000c002000075a7 */ /* 0x0022a400080011ff */
[----:B--2---:R-:W-:Y:S05]  /*2ff0*/  @!P0 NANOSLEEP.SYNCS 0x989680 ;  /* 0x009896800000895d */ /* 0x004fea0003900000 */
[----:B------:R-:W2:Y:S02]  /*3000*/  @!P0 SYNCS.PHASECHK.TRANS64 P0, [R0+URZ+0xc0], R2 ;  /* 0x0000c002000085a7 */ /* 0x000ea400080010ff */
[----:B--2---:R-:W-:Y:S05]  /*3010*/  @P0 EXIT ;  /* 0x000000000000094d */ /* 0x004fea0003800000 */
[----:B------:R-:W-:Y:S05]  /*3020*/  BRA `(.L_x_56) ;  /* 0xfffffffc00ec7947 */ /* 0x000fea000383ffff */
.L_x_49:
[----:B------:R-:W-:Y:S05]  /*3030*/  BRA.U UP4, `(.L_x_57) ;  /* 0x0000000d04bc7547 */ /* 0x000fea000b800000 */
[----:B------:R-:W-:Y:S01]  /*3040*/  UMOV UR4, 0x40 ;  /* 0x0000004000047882 */ /* 0x000fe20000000000 */
[----:B------:R-:W-:Y:S01]  /*3050*/  NOP ;  /* 0x0000000000007918 */ /* 0x000fe20000000000 */
[----:B------:R-:W-:Y:S01]  /*3060*/  ULEA UR5, UR52, UR4, 0x18 ;  /* 0x0000000434057291 */ /* 0x000fe2000f8ec0ff */
[----:B------:R-:W-:Y:S02]  /*3070*/  UMOV UR6, 0x400 ;  /* 0x0000040000067882 */ /* 0x000fe40000000000 */
[----:B------:R-:W-:-:S06]  /*3080*/  ULEA UR6, UR52, UR6, 0x18 ;  /* 0x0000000634067291 */ /* 0x000fcc000f8ec0ff */
[----:B------:R-:W1:Y:S02]  /*3090*/  LDS.U8 R0, [UR5+0x1c] ;  /* 0x00001c05ff007984 */ /* 0x000e640008000000 */
[----:B-1----:R-:W-:-:S13]  /*30a0*/  ISETP.NE.AND P0, PT, R0, RZ, PT ;  /* 0x000000ff0000720c */ /* 0x002fda0003f05270 */
[----:B------:R-:W-:Y:S05]  /*30b0*/  @P0 BRA `(.L_x_58) ;  /* 0x0000000000580947 */ /* 0x000fea0003800000 */
[----:B------:R-:W-:-:S13]  /*30c0*/  ELECT P0, URZ, PT ;  /* 0x0000000000ff782f */ /* 0x000fda0003800000 */
[----:B------:R-:W-:Y:S05]  /*30d0*/  @!P0 BRA `(.L_x_59) ;  /* 0x0000000000608947 */ /* 0x000fea0003800000 */
[----:B------:R-:W-:Y:S01]  /*30e0*/  UMOV UR4, 0x10 ;  /* 0x0000001000047882 */ /* 0x000fe20000000000 */
[----:B------:R-:W-:Y:S01]  /*30f0*/  HFMA2 R0, -RZ, RZ, 0, 5.9604644775390625e-08 ;  /* 0x00000001ff007431 */ /* 0x000fe200000001ff */
[----:B------:R-:W-:-:S03]  /*3100*/  MOV R3, 0xffff ;  /* 0x0000ffff00037802 */ /* 0x000fc60000000f00 */
[----:B------:R-:W-:Y:S04]  /*3110*/  DEPBAR.LE SB1, 0x36 ;  /* 0x00009d800000791a */ /* 0x000fe80000000000 */
[----:B------:R-:W1:Y:S02]  /*3120*/  UTCATOMSWS.FIND_AND_SET.ALIGN UP0, UR4, UR4 ;  /* 0x00000004000475e3 */ /* 0x000e640008000800 */
[----:B-1----:R-:W-:Y:S01]  /*3130*/  MOV R4, UR4 ;  /* 0x0000000400047c02 */ /* 0x002fe20008000f00 */
[----:B------:R-:W-:Y:S06]  /*3140*/  BRA.U UP0, `(.L_x_60) ;  /* 0x0000000100187547 */ /* 0x000fec000b800000 */
.L_x_61:
[----:B------:R-:W-:Y:S05]  /*3150*/  NANOSLEEP 0x64 ;  /* 0x000000640000795d */ /* 0x000fea0003800000 */
[----:B------:R-:W-:-:S05]  /*3160*/  UMOV UR4, 0x10 ;  /* 0x0000001000047882 */ /* 0x000fca0000000000 */
[----:B------:R-:W-:Y:S04]  /*3170*/  DEPBAR.LE SB1, 0x36 ;  /* 0x00009d800000791a */ /* 0x000fe80000000000 */
[----:B------:R-:W1:Y:S02]  /*3180*/  UTCATOMSWS.FIND_AND_SET.ALIGN UP0, UR4, UR4 ;  /* 0x00000004000475e3 */ /* 0x000e640008000800 */
[----:B-1----:R-:W-:Y:S01]  /*3190*/  MOV R4, UR4 ;  /* 0x0000000400047c02 */ /* 0x002fe20008000f00 */
[----:B------:R-:W-:Y:S05]  /*31a0*/  BRA.U !UP0, `(.L_x_61) ;  /* 0xfffffffd08e87547 */ /* 0x000fea000b83ffff */
.L_x_60:
[-C--:B------:R-:W-:Y:S02]  /*31b0*/  SHF.L.U32 R3, R3, R4.reuse, RZ ;  /* 0x0000000403037219 */ /* 0x080fe400000006ff */
[----:B------:R-:W-:Y:S01]  /*31c0*/  SHF.L.U32 R0, R0, R4, RZ ;  /* 0x0000000400007219 */ /* 0x000fe200000006ff */
[----:B------:R-:W-:Y:S02]  /*31d0*/  IMAD.SHL.U32 R4, R4, 0x20, RZ ;  /* 0x0000002004047824 */ /* 0x000fe400078e00ff */
[----:B------:R1:W-:Y:S04]  /*31e0*/  ATOMS.OR RZ, [UR5+0x14], R3 ;  /* 0x00001403ffff798c */ /* 0x0003e8000b000005 */
[----:B------:R1:W-:Y:S04]  /*31f0*/  ATOMS.OR RZ, [UR5+0x18], R0 ;  /* 0x00001800ffff798c */ /* 0x0003e8000b000005 */
[----:B------:R1:W-:Y:S01]  /*3200*/  STS [UR6+0x160], R4 ;  /* 0x00016004ff007988 */ /* 0x0003e20008000806 */
[----:B------:R-:W-:Y:S05]  /*3210*/  BRA `(.L_x_59) ;  /* 0x0000000000107947 */ /* 0x000fea0003800000 */
.L_x_58:
[----:B------:R-:W-:Y:S02]  /*3220*/  MOV R0, 0xffffffff ;  /* 0xffffffff00007802 */ /* 0x000fe40000000f00 */
[----:B------:R-:W-:-:S03]  /*3230*/  MOV R4, 0x3260 ;  /* 0x0000326000047802 */ /* 0x000fc60000000f00 */
[----:B------:R1:W-:Y:S04]  /*3240*/  STS [UR6+0x160], R0 ;  /* 0x00016000ff007988 */ /* 0x0003e80008000806 */
[----:B-1---5:R-:W-:Y:S05]  /*3250*/  CALL.REL.NOINC `($__internal_1_$__cuda_sm10x_tcgen05_guardrail_trap_phase_invalid_during_alloc) ;  /* 0x0000008000c07944 */ /* 0x022fea0003c00000 */
.L_x_59:
[----:B------:R-:W-:Y:S05]  /*3260*/  WARPSYNC.ALL ;  /* 0x0000000000007948 */ /* 0x000fea0003800000 */
[----:B------:R-:W2:Y:S01]  /*3270*/  S2UR UR4, SR_CgaCtaId ;  /* 0x00000000000479c3 */ /* 0x000ea20000008800 */
[----:B------:R-:W-:Y:S01]  /*3280*/  UMOV UR26, 0x400 ;  /* 0x00000400001a7882 */ /* 0x000fe20000000000 */
[----:B------:R-:W-:-:S06]  /*3290*/  NOP ;  /* 0x0000000000007918 */ /* 0x000fcc0000000000 */
[----:B------:R-:W-:Y:S06]  /*32a0*/  BAR.ARV 0x6, 0xa0 ;  /* 0x0182800000007b1d */ /* 0x000fec0000002000 */
[----:B------:R-:W3:Y:S01]  /*32b0*/  LDCU UR5, c[0x0][0x38c] ;  /* 0x00007180ff0577ac */ /* 0x000ee20008000800 */
[----:B------:R-:W-:Y:S01]  /*32c0*/  LOP3.LUT R2, R2, 0xffff, RZ, 0xc0, !PT ;  /* 0x0000ffff02027812 */ /* 0x000fe200078ec0ff */
[----:B------:R-:W-:Y:S01]  /*32d0*/  IMAD.MOV.U32 R11, RZ, RZ, 0x1 ;  /* 0x00000001ff0b7424 */ /* 0x000fe200078e00ff */
[----:B------:R-:W-:Y:S01]  /*32e0*/  CS2R R8, SRZ ;  /* 0x0000000000087805 */ /* 0x000fe2000001ff00 */
[----:B------:R-:W4:Y:S01]  /*32f0*/  LDCU UR7, c[0x0][0x38c] ;  /* 0x00007180ff0777ac */ /* 0x000f220008000800 */
[----:B------:R-:W-:Y:S01]  /*3300*/  R2UR UR27, R2 ;  /* 0x00000000021b72ca */ /* 0x000fe200000e0000 */
[----:B------:R-:W-:Y:S01]  /*3310*/  IMAD.MOV.U32 R10, RZ, RZ, RZ ;  /* 0x000000ffff0a7224 */ /* 0x000fe200078e00ff */
[----:B------:R-:W-:Y:S01]  /*3320*/  UMOV UR31, URZ ;  /* 0x000000ff001f7c82 */ /* 0x000fe20008000000 */
[----:B------:R-:W-:Y:S01]  /*3330*/  UMOV UR22, URZ ;  /* 0x000000ff00167c82 */ /* 0x000fe20008000000 */
[----:B--2---:R-:W-:Y:S01]  /*3340*/  ULEA UR26, UR4, UR26, 0x18 ;  /* 0x0000001a041a7291 */ /* 0x004fe2000f8ec0ff */
[----:B------:R-:W-:Y:S01]  /*3350*/  UMOV UR38, 0x0 ;  /* 0x0000000000267882 */ /* 0x000fe20000000000 */
[----:B------:R-:W-:-:S02]  /*3360*/  UMOV UR39, 0x8200910 ;  /* 0x0820091000277882 */ /* 0x000fc40000000000 */
[----:B------:R-:W-:Y:S02]  /*3370*/  UIADD3 UR4, UPT, UPT, UR26, 0x8400, URZ ;  /* 0x000084001a047890 */ /* 0x000fe4000fffe0ff */
[----:B------:R-:W-:Y:S02]  /*3380*/  UIADD3 UR6, UPT, UPT, UR26, 0x20400, URZ ;  /* 0x000204001a067890 */ /* 0x000fe4000fffe0ff */
[----:B---3--:R-:W-:Y:S01]  /*3390*/  UIADD3 UR5, UPT, UPT, UR5, 0x1f, URZ ;  /* 0x0000001f05057890 */ /* 0x008fe2000fffe0ff */
[----:B-1----:R-:W1:Y:S01]  /*33a0*/  LDS R0, [UR26+0x160] ;  /* 0x0001601aff007984 */ /* 0x002e620008000800 */
[----:B------:R-:W-:Y:S01]  /*33b0*/  UMOV UR36, 0x0 ;  /* 0x0000000000247882 */ /* 0x000fe20000000000 */
[----:B------:R-:W-:Y:S01]  /*33c0*/  UMOV UR37, 0x8200910 ;  /* 0x0820091000257882 */ /* 0x000fe20000000000 */
[----:B------:R-:W-:Y:S02]  /*33d0*/  USHF.R.S32.HI UR40, URZ, 0x1f, UR5 ;  /* 0x0000001fff287899 */ /* 0x000fe40008011405 */
[----:B----4-:R-:W-:-:S02]  /*33e0*/  UISETP.GE.AND UP4, UPT, UR7, 0x1, UPT ;  /* 0x000000010700788c */ /* 0x010fc4000bf86270 */
[----:B------:R-:W-:Y:S02]  /*33f0*/  ULEA.HI UR40, UR40, UR5, URZ, 0x5 ;  /* 0x0000000528287291 */ /* 0x000fe4000f8f28ff */
[----:B------:R-:W-:Y:S02]  /*3400*/  USHF.R.U32.HI UR5, URZ, 0x4, UR4 ;  /* 0x00000004ff057899 */ /* 0x000fe40008011604 */
[----:B------:R-:W-:Y:S02]  /*3410*/  USHF.R.S32.HI UR40, URZ, 0x5, UR40 ;  /* 0x00000005ff287899 */ /* 0x000fe40008011428 */
[----:B------:R-:W-:Y:S02]  /*3420*/  USHF.R.U32.HI UR4, URZ, 0x4, UR6 ;  /* 0x00000004ff047899 */ /* 0x000fe40008011606 */
[----:B------:R-:W-:Y:S02]  /*3430*/  UISETP.LT.AND UP0, UPT, UR40, 0x1, UPT ;  /* 0x000000012800788c */ /* 0x000fe4000bf01270 */
[----:B------:R-:W-:-:S02]  /*3440*/  ULOP3.LUT UR5, UR5, 0x3fff, URZ, 0xc0, !UPT ;  /* 0x00003fff05057892 */ /* 0x000fc4000f8ec0ff */
[----:B------:R-:W-:Y:S02]  /*3450*/  ULOP3.LUT UR4, UR4, 0x3fff, URZ, 0xc0, !UPT ;  /* 0x00003fff04047892 */ /* 0x000fe4000f8ec0ff */
[----:B------:R-:W-:Y:S02]  /*3460*/  USEL UR41, UR40, 0x1, !UP0 ;  /* 0x0000000128297887 */ /* 0x000fe4000c000000 */
[----:B------:R-:W-:Y:S02]  /*3470*/  ULOP3.LUT UR28, UR5, 0x10000, URZ, 0xfc, !UPT ;  /* 0x00010000051c7892 */ /* 0x000fe4000f8efcff */
[----:B------:R-:W-:Y:S02]  /*3480*/  ULOP3.LUT UR29, UR4, 0x10000, URZ, 0xfc, !UPT ;  /* 0x00010000041d7892 */ /* 0x000fe4000f8efcff */
[----:B------:R-:W-:Y:S01]  /*3490*/  UIADD3 UR41, UPT, UPT, -UR41, URZ, URZ ;  /* 0x000000ff29297290 */ /* 0x000fe2000fffe1ff */
[----:B------:R-:W-:Y:S01]  /*34a0*/  UMOV UR34, 0x0 ;  /* 0x0000000000227882 */ /* 0x000fe20000000000 */
[----:B------:R-:W-:Y:S01]  /*34b0*/  UMOV UR35, 0x8200910 ;  /* 0x0820091000237882 */ /* 0x000fe20000000000 */
[----:B------:R-:W-:Y:S01]  /*34c0*/  UMOV UR32, 0x0 ;  /* 0x0000000000207882 */ /* 0x000fe20000000000 */
[----:B------:R-:W-:Y:S01]  /*34d0*/  UMOV UR33, 0x8200910 ;  /* 0x0820091000217882 */ /* 0x000fe20000000000 */
[----:B-1----:R-:W-:-:S15]  /*34e0*/  R2UR UR42, R0 ;  /* 0x00000000002a72ca */ /* 0x002fde00000e0000 */
.L_x_68:
[----:B------:R-:W-:Y:S02]  /*34f0*/  LEA R0, R10, UR26, 0x3 ;  /* 0x0000001a0a007c11 */ /* 0x000fe4000f8e18ff */
[----:B------:R-:W-:Y:S02]  /*3500*/  SHF.L.U32 R2, R9, 0x1f, RZ ;  /* 0x0000001f09027819 */ /* 0x000fe400000006ff */
[----:B------:R-:W-:Y:S01]  /*3510*/  PLOP3.LUT P0, PT, PT, PT, UP4, 0x80, 0x8 ;  /* 0x000000000008781c */ /* 0x000fe20003f0f048 */
[----:B------:R-:W-:Y:S01]  /*3520*/  VIADD R3, R0, 0xc0 ;  /* 0x000000c000037836 */ /* 0x000fe20000000000 */
[----:B-1----:R-:W1:Y:S02]  /*3530*/  SYNCS.PHASECHK.TRANS64.TRYWAIT P1, [R0+URZ+0xb0], R2 ;  /* 0x0000b002000075a7 */ /* 0x002e6400080211ff */
[----:B-1-3--:R-:W-:Y:S09]  /*3540*/  @!P1 BRA `(.L_x_62) ;  /* 0x0000007400549947 */ /* 0x00aff20003800000 */
.L_x_195:
[----:B------:R-:W-:Y:S01]  /*3550*/  LEA R4, R10, UR26, 0x4 ;  /* 0x0000001a0a047c11 */ /* 0x000fe2000f8e20ff */
[----:B------:R-:W-:Y:S01]  /*3560*/  @UP4 ULEA UR4, UR22, UR26, 0x3 ;  /* 0x0000001a16044291 */ /* 0x000fe2000f8e18ff */
[----:B------:R-:W-:Y:S01]  /*3570*/  PLOP3.LUT P2, PT, PT, PT, PT, 0x80, 0x8 ;  /* 0x000000000008781c */ /* 0x000fe20003f4f070 */
[----:B------:R-:W-:Y:S01]  /*3580*/  ULEA UR30, UR31, UR26, 0x3 ;  /* 0x0000001a1f1e7291 */ /* 0x000fe2000f8e18ff */
[----:B------:R-:W-:Y:S01]  /*3590*/  PRMT R3, RZ, 0x654, R3 ;  /* 0x00000654ff037816 */ /* 0x000fe20000000003 */
[----:B------:R-:W-:Y:S01]  /*35a0*/  ULEA UR11, UR31, UR42, 0x7 ;  /* 0x0000002a1f0b7291 */ /* 0x000fe2000f8e38ff */
[----:B------:R-:W2:Y:S01]  /*35b0*/  LDS.128 R4, [R4+0x140] ;  /* 0x0001400004047984 */ /* 0x000ea20000000c00 */
[----:B-1----:R-:W-:Y:S02]  /*35c0*/  @P0 SHF.L.U32 R2, R8, 0x1f, RZ ;  /* 0x0000001f08020819 */ /* 0x002fe400000006ff */
[----:B------:R-:W-:Y:S01]  /*35d0*/  SHF.L.U32 R0, R11, 0x1f, RZ ;  /* 0x0000001f0b007819 */ /* 0x000fe200000006ff */
[----:B------:R-:W-:Y:S01]  /*35e0*/  @!PT LDS RZ, [RZ] ;  /* 0x00000000fffff984 */ /* 0x000fe20000000800 */
[----:B------:R-:W-:Y:S01]  /*35f0*/  @!PT LDS RZ, [RZ] ;  /* 0x00000000fffff984 */ /* 0x000fe20000000800 */
[----:B------:R-:W-:Y:S01]  /*3600*/  @!PT LDS RZ, [RZ] ;  /* 0x00000000fffff984 */ /* 0x000fe20000000800 */
[----:B------:R-:W-:Y:S01]  /*3610*/  @!PT LDS RZ, [RZ] ;  /* 0x00000000fffff984 */ /* 0x000fe20000000800 */
[----:B------:R1:W-:Y:S06]  /*3620*/  MEMBAR.ALL.CTA ;  /* 0x0000000000007992 */ /* 0x0003ec0000008000 */
[----:B-1----:R-:W1:Y:S02]  /*3630*/  FENCE.VIEW.ASYNC.S ;  /* 0x00000000000073c6 */ /* 0x002e640000000000 */
[----:B-1----:R1:W-:Y:S01]  /*3640*/  SYNCS.ARRIVE.TRANS64.RED.A1T0 RZ, [R3+URZ], RZ ;  /* 0x000000ff03ff79a7 */ /* 0x0023e200081004ff */
[----:B------:R1:W3:Y:S01]  /*3650*/  @P0 SYNCS.PHASECHK.TRANS64.TRYWAIT P2, [UR4], R2 ;  /* 0x00000002ff0005a7 */ /* 0x0002e20008041104 */
[----:B--2---:R-:W-:Y:S01]  /*3660*/  LOP3.LUT P1, RZ, R6, 0x1, RZ, 0xc0, !PT ;  /* 0x0000000106ff7812 */ /* 0x004fe2000782c0ff */
[----:B------:R-:W2:Y:S02]  /*3670*/  SYNCS.PHASECHK.TRANS64.TRYWAIT P0, [UR30+0xf0], R0 ;  /* 0x0000f000ff0075a7 */ /* 0x000ea4000800111e */
[----:B-123--:R-:W-:Y:S10]  /*3680*/  @!P0 BRA `(.L_x_63) ;  /* 0x0000007400188947 */ /* 0x00eff40003800000 */
.L_x_197:
[----:B------:R-:W-:Y:S01]  /*3690*/  IADD3 R10, PT, PT, R10, 0x1, RZ ;  /* 0x000000010a0a7810 */ /* 0x000fe20007ffe0ff */
[----:B------:R-:W-:Y:S06]  /*36a0*/  BRA.U !UP4, `(.L_x_64) ;  /* 0x000000010cc07547 */ /* 0x000fec000b800000 */
[----:B------:R-:W-:Y:S01]  /*36b0*/  UPLOP3.LUT UP2, UPT, UPT, UPT, UPT, 0x40, 0x4 ;  /* 0x000000000004789c */ /* 0x000fe20003f4e870 */
[----:B------:R-:W-:Y:S01]  /*36c0*/  UMOV UR24, UR41 ;  /* 0x0000002900187c82 */ /* 0x000fe20008000000 */
[----:B------:R-:W-:Y:S01]  /*36d0*/  UMOV UR23, UR40 ;  /* 0x0000002800177c82 */ /* 0x000fe20008000000 */
[----:B------:R-:W-:-:S08]  /*36e0*/  UMOV UR10, UR22 ;  /* 0x00000016000a7c82 */ /* 0x000fd00008000000 */
.L_x_67:
[----:B------:R-:W-:Y:S02]  /*36f0*/  UIADD3 UR24, UPT, UPT, UR24, 0x1, URZ ;  /* 0x0000000118187890 */ /* 0x000fe4000fffe0ff */
[----:B--2---:R-:W-:Y:S02]  /*3700*/  ULEA UR5, UR10, UR26, 0x3 ;  /* 0x0000001a0a057291 */ /* 0x004fe4000f8e18ff */
[----:B------:R-:W-:Y:S01]  /*3710*/  UISETP.NE.AND UP3, UPT, UR24, URZ, UPT ;  /* 0x000000ff1800728c */ /* 0x000fe2000bf65270 */
[----:B---3--:R-:W-:Y:S10]  /*3720*/  @P2 BRA `(.L_x_65) ;  /* 0x00000000000c2947 */ /* 0x008ff40003800000 */
[----:B-1----:R-:W-:Y:S04]  /*3730*/  SHF.L.U32 R2, R8, 0x1f, RZ ;  /* 0x0000001f08027819 */ /* 0x002fe800000006ff */
[----:B------:R-:W1:Y:S02]  /*3740*/  SYNCS.PHASECHK.TRANS64.TRYWAIT P0, [UR5], R2 ;  /* 0x00000002ff0075a7 */ /* 0x000e640008001105 */
[----:B-1----:R-:W-:Y:S05]  /*3750*/  @!P0 BRA `(.L_x_66) ;  /* 0x0000007000fc8947 */ /* 0x002fea0003800000 */
.L_x_65:
[----:B------:R-:W-:Y:S01]  /*3760*/  UISETP.NE.AND UP0, UPT, UR23, 0x1, UPT ;  /* 0x000000011700788c */ /* 0x000fe2000bf05270 */
[----:B------:R-:W-:Y:S01]  /*3770*/  PLOP3.LUT P2, PT, PT, PT, PT, 0x80, 0x8 ;  /* 0x000000000008781c */ /* 0x000fe20003f4f070 */
[----:B------:R-:W-:Y:S02]  /*3780*/  UIADD3 UR4, UPT, UPT, UR10, 0x1, URZ ;  /* 0x000000010a047890 */ /* 0x000fe4000fffe0ff */
[----:B------:R-:W-:Y:S02]  /*3790*/  UIADD3 UR25, UPT, UPT, UR5, 0x30, URZ ;  /* 0x0000003005197890 */ /* 0x000fe4000fffe0ff */
[----:B------:R-:W-:Y:S01]  /*37a0*/  UISETP.NE.AND UP1, UPT, UR4, 0x6, UPT ;  /* 0x000000060400788c */ /* 0x000fe2000bf25270 */
[----:B------:R-:W-:Y:S01]  /*37b0*/  PLOP3.LUT P0, PT, PT, PT, UP0, 0x80, 0x8 ;  /* 0x000000000008781c */ /* 0x000fe20003f0f008 */
[----:B------:R-:W-:Y:S02]  /*37c0*/  UIADD3 UR23, UPT, UPT, UR23, -0x1, URZ ;  /* 0xffffffff17177890 */ /* 0x000fe4000fffe0ff */
[----:B------:R-:W-:Y:S02]  /*37d0*/  USEL UR6, URZ, 0x1, UP1 ;  /* 0x00000001ff067887 */ /* 0x000fe40008800000 */
[----:B------:R-:W-:Y:S01]  /*37e0*/  USEL UR22, UR4, URZ, UP1 ;  /* 0x000000ff04167287 */ /* 0x000fe20008800000 */
[----:B------:R-:W-:Y:S01]  /*37f0*/  UMOV UR7, 0x40004040 ;  /* 0x4000404000077882 */ /* 0x000fe20000000000 */
[----:B------:R-:W-:Y:S02]  /*3800*/  UMOV UR5, 0x40004040 ;  /* 0x4000404000057882 */ /* 0x000fe40000000000 */
[----:B------:R-:W-:Y:S01]  /*3810*/  @UP0 ULEA UR4, UR22, UR26, 0x3 ;  /* 0x0000001a16040291 */ /* 0x000fe2000f8e18ff */
[----:B------:R-:W-:Y:S01]  /*3820*/  LOP3.LUT R8, R8, UR6, RZ, 0x3c, !PT ;  /* 0x0000000608087c12 */ /* 0x000fe2000f8e3cff */
[----:B------:R-:W-:Y:S01]  /*3830*/  ULEA UR6, UR10, UR29, 0xa ;  /* 0x0000001d0a067291 */ /* 0x000fe2000f8e50ff */
[----:B------:R-:W-:Y:S02]  /*3840*/  UMOV UR21, 0x40004040 ;  /* 0x4000404000157882 */ /* 0x000fe40000000000 */
[----:B-1----:R-:W-:Y:S01]  /*3850*/  @P0 SHF.L.U32 R0, R8, 0x1f, RZ ;  /* 0x0000001f08000819 */ /* 0x002fe200000006ff */
[----:B------:R-:W-:Y:S02]  /*3860*/  UIADD3 UR20, UPT, UPT, UR6, 0x2, URZ ;  /* 0x0000000206147890 */ /* 0x000fe4000fffe0ff */
[----:B------:R-:W-:Y:S01]  /*3870*/  UIADD3 UR16, UPT, UPT, UR6, 0x4, URZ ;  /* 0x0000000406107890 */ /* 0x000fe2000fffe0ff */
[----:B------:R2:W3:Y:S01]  /*3880*/  @P0 SYNCS.PHASECHK.TRANS64.TRYWAIT P2, [UR4], R0 ;  /* 0x00000000ff0005a7 */ /* 0x0004e20008041104 */
[----:B------:R-:W-:Y:S02]  /*3890*/  ULEA UR4, UR10, UR28, 0xa ;  /* 0x0000001c0a047291 */ /* 0x000fe4000f8e50ff */
[----:B------:R-:W-:Y:S02]  /*38a0*/  UIADD3 UR12, UPT, UPT, UR6, 0x6, URZ ;  /* 0x00000006060c7890 */ /* 0x000fe4000fffe0ff */
[----:B------:R-:W-:Y:S02]  /*38b0*/  UIADD3 UR18, UPT, UPT, UR4, 0x2, URZ ;  /* 0x0000000204127890 */ /* 0x000fe4000fffe0ff */
[----:B------:R-:W-:Y:S02]  /*38c0*/  UIADD3 UR14, UPT, UPT, UR4, 0x4, URZ ;  /* 0x00000004040e7890 */ /* 0x000fe4000fffe0ff */
[----:B------:R-:W-:Y:S01]  /*38d0*/  UIADD3 UR8, UPT, UPT, UR4, 0x6, URZ ;  /* 0x0000000604087890 */ /* 0x000fe2000fffe0ff */
[----:B------:R2:W-:Y:S01]  /*38e0*/  UTCHMMA gdesc[UR4], gdesc[UR6], tmem[UR11], tmem[UR38], idesc[UR39], UP2 ;  /* 0x00ff2606040075ea */ /* 0x0005e2000900000b */
[----:B------:R-:W-:Y:S01]  /*38f0*/  UPLOP3.LUT UP2, UPT, UPT, UPT, UPT, 0x80, 0x8 ;  /* 0x000000000008789c */ /* 0x000fe20003f4f070 */
[----:B------:R-:W-:Y:S01]  /*3900*/  UMOV UR19, 0x40004040 ;  /* 0x4000404000137882 */ /* 0x000fe20000000000 */
[----:B------:R-:W-:Y:S01]  /*3910*/  UMOV UR17, 0x40004040 ;  /* 0x4000404000117882 */ /* 0x000fe20000000000 */
[----:B------:R2:W-:Y:S01]  /*3920*/  UTCHMMA gdesc[UR18], gdesc[UR20], tmem[UR11], tmem[UR36], idesc[UR37], UPT ;  /* 0x00ff2414120075ea */ /* 0x0005e2000b80000b */
[----:B------:R-:W-:Y:S01]  /*3930*/  UMOV UR15, 0x40004040 ;  /* 0x40004040000f7882 */ /* 0x000fe20000000000 */
[----:B------:R-:W-:Y:S01]  /*3940*/  UMOV UR13, 0x40004040 ;  /* 0x40004040000d7882 */ /* 0x000fe20000000000 */
[----:B------:R-:W-:Y:S01]  /*3950*/  UMOV UR9, 0x40004040 ;  /* 0x4000404000097882 */ /* 0x000fe20000000000 */
[----:B------:R2:W-:Y:S01]  /*3960*/  UTCHMMA gdesc[UR14], gdesc[UR16], tmem[UR11], tmem[UR34], idesc[UR35], UPT ;  /* 0x00ff22100e0075ea */ /* 0x0005e2000b80000b */
[----:B------:R2:W-:Y:S01]  /*3970*/  UTCHMMA gdesc[UR8], gdesc[UR12], tmem[UR11], tmem[UR32], idesc[UR33], UPT ;  /* 0x00ff200c080075ea */ /* 0x0005e2000b80000b */
[----:B------:R2:W-:Y:S01]  /*3980*/  UTCBAR.MULTICAST [UR25], URZ, UR27 ;  /* 0x000000ff190073e9 */ /* 0x0005e2000800081b */
[----:B------:R-:W-:Y:S01]  /*3990*/  UMOV UR10, UR22 ;  /* 0x00000016000a7c82 */ /* 0x000fe20008000000 */
[----:B------:R-:W-:Y:S05]  /*39a0*/  BRA.U UP3, `(.L_x_67) ;  /* 0xfffffffd03507547 */ /* 0x000fea000b83ffff */
.L_x_64:
[----:B--2---:R-:W-:Y:S01]  /*39b0*/  UIADD3 UR4, UPT, UPT, UR31, 0x1, URZ ;  /* 0x000000011f047890 */ /* 0x004fe2000fffe0ff */
[C---:B------:R-:W-:Y:S01]  /*39c0*/  ISETP.NE.AND P0, PT, R10.reuse, 0x2, PT ;  /* 0x000000020a00780c */ /* 0x040fe20003f05270 */
[----:B------:R-:W-:Y:S02]  /*39d0*/  UIADD3 UR5, UPT, UPT, UR30, 0xd0, URZ ;  /* 0x000000d01e057890 */ /* 0x000fe4000fffe0ff */
[----:B------:R-:W-:Y:S01]  /*39e0*/  UISETP.NE.AND UP0, UPT, UR4, 0x4, UPT ;  /* 0x000000040400788c */ /* 0x000fe2000bf05270 */
[----:B-1----:R-:W-:Y:S02]  /*39f0*/  SEL R0, RZ, 0x1, P0 ;  /* 0x00000001ff007807 */ /* 0x002fe40000000000 */
[----:B------:R-:W-:Y:S01]  /*3a00*/  SEL R10, R10, RZ, P0 ;  /* 0x000000ff0a0a7207 */ /* 0x000fe20000000000 */
[----:B------:R-:W-:Y:S01]  /*3a10*/  USEL UR6, URZ, 0x1, UP0 ;  /* 0x00000001ff067887 */ /* 0x000fe20008000000 */
[----:B------:R-:W-:Y:S01]  /*3a20*/  LOP3.LUT R9, R9, R0, RZ, 0x3c, !PT ;  /* 0x0000000009097212 */ /* 0x000fe200078e3cff */
[----:B------:R-:W-:Y:S01]  /*3a30*/  USEL UR31, UR4, URZ, UP0 ;  /* 0x000000ff041f7287 */ /* 0x000fe20008000000 */
[----:B------:R1:W-:Y:S03]  /*3a40*/  UTCBAR [UR5], URZ ;  /* 0x000000ff050073e9 */ /* 0x0003e600080000ff */
[----:B------:R-:W-:Y:S01]  /*3a50*/  LOP3.LUT R11, R11, UR6, RZ, 0x3c, !PT ;  /* 0x000000060b0b7c12 */ /* 0x000fe2000f8e3cff */
[----:B------:R-:W-:Y:S07]  /*3a60*/  @P1 BRA `(.L_x_68) ;  /* 0xfffffff800a01947 */ /* 0x000fee000383ffff */
[----:B------:R-:W2:Y:S01]  /*3a70*/  S2UR UR8, SR_CgaCtaId ;  /* 0x00000000000879c3 */ /* 0x000ea20000008800 */
[----:B------:R-:W-:Y:S01]  /*3a80*/  ELECT P0, URZ, PT ;  /* 0x0000000000ff782f */ /* 0x000fe20003800000 */
[----:B------:R-:W-:Y:S01]  /*3a90*/  IMAD.MOV.U32 R0, RZ, RZ, 0x1 ;  /* 0x00000001ff007424 */ /* 0x000fe200078e00ff */
[----:B------:R-:W-:Y:S01]  /*3aa0*/  UIADD3 UR26, UPT, UPT, UR26, 0xf0, URZ ;  /* 0x000000f01a1a7890 */ /* 0x000fe2000fffe0ff */
[----:B------:R-:W-:Y:S01]  /*3ab0*/  SHF.L.U32 R2, R11, 0x1f, RZ ;  /* 0x0000001f0b027819 */ /* 0x000fe200000006ff */
[----:B------:R-:W-:-:S03]  /*3ac0*/  UMOV UR4, 0x40 ;  /* 0x0000004000047882 */ /* 0x000fc60000000000 */
[----:B------:R-:W-:Y:S01]  /*3ad0*/  UVIRTCOUNT.DEALLOC.SMPOOL 0x80 ;  /* 0x000000800000784c */ /* 0x000fe20000000000 */
[----:B--2---:R-:W-:Y:S02]  /*3ae0*/  ULEA UR8, UR8, UR4, 0x18 ;  /* 0x0000000408087291 */ /* 0x004fe4000f8ec0ff */
[----:B------:R-:W-:-:S07]  /*3af0*/  ULEA UR4, UR31, UR26, 0x3 ;  /* 0x0000001a1f047291 */ /* 0x000fce000f8e18ff */
[----:B------:R2:W-:Y:S02]  /*3b00*/  @P0 STS.U8 [UR8+0x1c], R0 ;  /* 0x00001c00ff000988 */ /* 0x0005e40008000008 */
[----:B------:R-:W4:Y:S02]  /*3b10*/  SYNCS.PHASECHK.TRANS64.TRYWAIT P0, [UR4], R2 ;  /* 0x00000002ff0075a7 */ /* 0x000f240008001104 */
[----:B--2-4-:R-:W-:Y:S05]  /*3b20*/  @!P0 BRA `(.L_x_69) ;  /* 0x0000007000208947 */ /* 0x014fea0003800000 */
.L_x_200:
[----:B------:R-:W-:-:S04]  /*3b30*/  UIADD3 UR4, UPT, UPT, UR31, 0x1, URZ ;  /* 0x000000011f047890 */ /* 0x000fc8000fffe0ff */
[----:B------:R-:W-:-:S04]  /*3b40*/  UISETP.NE.AND UP0, UPT, UR4, 0x4, UPT ;  /* 0x000000040400788c */ /* 0x000fc8000bf05270 */
[----:B------:R-:W-:Y:S02]  /*3b50*/  USEL UR6, URZ, 0x1, UP0 ;  /* 0x00000001ff067887 */ /* 0x000fe40008000000 */
[----:B------:R-:W-:-:S04]  /*3b60*/  USEL UR4, UR4, URZ, UP0 ;  /* 0x000000ff04047287 */ /* 0x000fc80008000000 */
[----:B-1----:R-:W-:Y:S01]  /*3b70*/  ULEA UR5, UR4, UR26, 0x3 ;  /* 0x0000001a04057291 */ /* 0x002fe2000f8e18ff */
[----:B--2---:R-:W-:-:S04]  /*3b80*/  LOP3.LUT R2, R11, UR6, RZ, 0x3c, !PT ;  /* 0x000000060b027c12 */ /* 0x004fc8000f8e3cff */
[----:B------:R-:W-:-:S04]  /*3b90*/  SHF.L.U32 R3, R2, 0x1f, RZ ;  /* 0x0000001f02037819 */ /* 0x000fc800000006ff */
[----:B------:R-:W1:Y:S02]  /*3ba0*/  SYNCS.PHASECHK.TRANS64.TRYWAIT P0, [UR5], R3 ;  /* 0x00000003ff0075a7 */ /* 0x000e640008001105 */
[----:B-1----:R-:W-:Y:S05]  /*3bb0*/  @!P0 BRA `(.L_x_70) ;  /* 0x0000007000148947 */ /* 0x002fea0003800000 */
.L_x_202:
        /* <DEDUP_REMOVED lines=9> */
.L_x_204:
[----:B------:R-:W-:-:S04]  /*3c50*/  UIADD3 UR4, UPT, UPT, UR4, 0x1, URZ ;  /* 0x0000000104047890 */ /* 0x000fc8000fffe0ff */
[----:B------:R-:W-:-:S04]  /*3c60*/  UISETP.NE.AND UP0, UPT, UR4, 0x4, UPT ;  /* 0x000000040400788c */ /* 0x000fc8000bf05270 */
[----:B------:R-:W-:Y:S02]  /*3c70*/  USEL UR5, URZ, 0x1, UP0 ;  /* 0x00000001ff057887 */ /* 0x000fe40008000000 */
[----:B------:R-:W-:-:S04]  /*3c80*/  USEL UR4, UR4, URZ, UP0 ;  /* 0x000000ff04047287 */ /* 0x000fc80008000000 */
[----:B------:R-:W-:Y:S01]  /*3c90*/  ULEA UR4, UR4, UR26, 0x3 ;  /* 0x0000001a04047291 */ /* 0x000fe2000f8e18ff */
[----:B------:R-:W-:-:S04]  /*3ca0*/  LOP3.LUT R2, R2, UR5, RZ, 0x3c, !PT ;  /* 0x0000000502027c12 */ /* 0x000fc8000f8e3cff */
[----:B------:R-:W-:-:S04]  /*3cb0*/  SHF.L.U32 R2, R2, 0x1f, RZ ;  /* 0x0000001f02027819 */ /* 0x000fc800000006ff */
[----:B------:R-:W2:Y:S02]  /*3cc0*/  SYNCS.PHASECHK.TRANS64.TRYWAIT P0, [UR4], R2 ;  /* 0x00000002ff0075a7 */ /* 0x000ea40008001104 */
[----:B--2---:R-:W-:Y:S05]  /*3cd0*/  @!P0 BRA `(.L_x_72) ;  /* 0x0000006c00fc8947 */ /* 0x004fea0003800000 */
.L_x_206:
[----:B------:R-:W-:Y:S01]  /*3ce0*/  NOP ;  /* 0x0000000000007918 */ /* 0x000fe20000000000 */
[----:B-1----:R-:W1:Y:S01]  /*3cf0*/  LDS R0, [UR8+0x14] ;  /* 0x00001408ff007984 */ /* 0x002e620008000800 */
[----:B------:R-:W-:Y:S01]  /*3d00*/  ULOP3.LUT UR4, UR42, 0xffff, URZ, 0xc0, !UPT ;  /* 0x0000ffff2a047892 */ /* 0x000fe2000f8ec0ff */
[----:B------:R-:W-:Y:S01]  /*3d10*/  UMOV UR5, 0xffff ;  /* 0x0000ffff00057882 */ /* 0x000fe20000000000 */
[----:B------:R-:W-:Y:S02]  /*3d20*/  UMOV UR6, 0x1 ;  /* 0x0000000100067882 */ /* 0x000fe40000000000 */
[----:B------:R-:W-:-:S04]  /*3d30*/  USHF.R.U32.HI UR4, URZ, 0x5, UR4 ;  /* 0x00000005ff047899 */ /* 0x000fc80008011604 */
[----:B------:R-:W-:Y:S02]  /*3d40*/  USHF.L.U32 UR5, UR5, UR4, URZ ;  /* 0x0000000405057299 */ /* 0x000fe400080006ff */
[----:B------:R-:W-:-:S04]  /*3d50*/  USHF.L.U32 UR4, UR6, UR4, URZ ;  /* 0x0000000406047299 */ /* 0x000fc800080006ff */
[----:B-1----:R-:W-:-:S04]  /*3d60*/  LOP3.LUT R0, R0, UR5, RZ, 0xc0, !PT ;  /* 0x0000000500007c12 */ /* 0x002fc8000f8ec0ff */
[----:B------:R-:W-:-:S13]  /*3d70*/  ISETP.NE.AND P0, PT, R0, UR5, PT ;  /* 0x0000000500007c0c */ /* 0x000fda000bf05270 */
[----:B------:R-:W-:Y:S05]  /*3d80*/  @P0 BRA `(.L_x_73) ;  /* 0x0000000000580947 */ /* 0x000fea0003800000 */
[----:B------:R-:W1:Y:S02]  /*3d90*/  LDS R0, [UR8+0x18] ;  /* 0x00001808ff007984 */ /* 0x000e640008000800 */
[----:B-1----:R-:W-:-:S04]  /*3da0*/  LOP3.LUT R0, R0, UR4, RZ, 0xc0, !PT ;  /* 0x0000000400007c12 */ /* 0x002fc8000f8ec0ff */
[----:B------:R-:W-:-:S13]  /*3db0*/  ISETP.NE.AND P0, PT, R0, UR4, PT ;  /* 0x0000000400007c0c */ /* 0x000fda000bf05270 */
[----:B------:R-:W-:Y:S05]  /*3dc0*/  @P0 BRA `(.L_x_74) ;  /* 0x00000000003c0947 */ /* 0x000fea0003800000 */
[----:B------:R-:W1:Y:S01]  /*3dd0*/  S2R R2, SR_LANEID ;  /* 0x0000000000027919 */ /* 0x000e620000000000 */
[----:B------:R-:W-:-:S06]  /*3de0*/  ULOP3.LUT UR5, URZ, UR5, URZ, 0x33, !UPT ;  /* 0x00000005ff057292 */ /* 0x000fcc000f8e33ff */
[----:B------:R-:W-:-:S04]  /*3df0*/  IMAD.U32 R0, RZ, RZ, UR5 ;  /* 0x00000005ff007e24 */ /* 0x000fc8000f8e00ff */
[----:B------:R2:W4:Y:S02]  /*3e00*/  REDUX UR7, R0 ;  /* 0x00000000000773c4 */ /* 0x0005240000000000 */
[----:B------:R1:W-:Y:S01]  /*3e10*/  UTCATOMSWS.AND URZ, UR5 ;  /* 0x0000000500ff79e3 */ /* 0x0003e20008000000 */
[----:B--2---:R-:W-:Y:S01]  /*3e20*/  LOP3.LUT R0, RZ, UR4, RZ, 0x33, !PT ;  /* 0x00000004ff007c12 */ /* 0x004fe2000f8e33ff */
[----:B------:R-:W-:Y:S02]  /*3e30*/  VOTEU.ANY UR4, UPT, PT ;  /* 0x0000000000047886 */ /* 0x000fe400038e0100 */
[----:B------:R-:W-:Y:S02]  /*3e40*/  UFLO.U32 UR4, UR4 ;  /* 0x00000004000472bd */ /* 0x000fe400080e0000 */
[----:B------:R-:W2:Y:S04]  /*3e50*/  REDUX UR6, R0 ;  /* 0x00000000000673c4 */ /* 0x000ea80000000000 */
[----:B-1----:R-:W-:-:S02]  /*3e60*/  ISETP.EQ.U32.AND P0, PT, R2, UR4, PT ;  /* 0x0000000402007c0c */ /* 0x002fc4000bf02070 */
[----:B----4-:R-:W-:-:S11]  /*3e70*/  MOV R2, UR7 ;  /* 0x0000000700027c02 */ /* 0x010fd60008000f00 */
[----:B------:R1:W-:Y:S01]  /*3e80*/  @P0 ATOMS.AND RZ, [UR8+0x14], R2 ;  /* 0x00001402ffff098c */ /* 0x0003e2000a800008 */
[----:B--2---:R-:W-:-:S05]  /*3e90*/  IMAD.U32 R0, RZ, RZ, UR6 ;  /* 0x00000006ff007e24 */ /* 0x004fca000f8e00ff */
[----:B------:R1:W-:Y:S01]  /*3ea0*/  @P0 ATOMS.AND RZ, [UR8+0x18], R0 ;  /* 0x00001800ffff098c */ /* 0x0003e2000a800008 */
[----:B------:R-:W-:Y:S05]  /*3eb0*/  BRA `(.L_x_75) ;  /* 0x0000000000147947 */ /* 0x000fea0003800000 */
.L_x_74:
[----:B------:R-:W-:Y:S02]  /*3ec0*/  MOV R2, 0x3ee0 ;  /* 0x00003ee000027802 */ /* 0x000fe40000000f00 */
[----:B---3-5:R-:W-:Y:S05]  /*3ed0*/  CALL.REL.NOINC `($__internal_0_$__cuda_sm10x_tcgen05_guardrail_trap_col_being_dealloced_not_returned_by_alloc) ;  /* 0x0000007400947944 */ /* 0x028fea0003c00000 */
[----:B------:R-:W-:Y:S05]  /*3ee0*/  BRA `(.L_x_75) ;  /* 0x0000000000087947 */ /* 0x000fea0003800000 */
.L_x_73:
[----:B------:R-:W-:Y:S02]  /*3ef0*/  MOV R2, 0x3f10 ;  /* 0x00003f1000027802 */ /* 0x000fe40000000f00 */
[----:B---3-5:R-:W-:Y:S05]  /*3f00*/  CALL.REL.NOINC `($__internal_2_$__cuda_sm10x_tcgen05_guardrail_trap_unallocated_columns_being_dealloced) ;  /* 0x0000007400a07944 */ /* 0x028fea0003c00000 */
.L_x_75:
[----:B------:R-:W-:Y:S01]  /*3f10*/  NOP ;  /* 0x0000000000007918 */ /* 0x000fe20000000000 */
[----:B------:R-:W-:Y:S05]  /*3f20*/  EXIT ;  /* 0x000000000000794d */ /* 0x000fea0003800000 */
.L_x_57:
[----:B------:R-:W-:-:S09]  /*3f30*/  UISETP.NE.OR UP0, UPT, UR17, 0x3, !UP3 ;  /* 0x000000031100788c */ /* 0x000fd2000df05670 */
[----:B------:R-:W-:Y:S05]  /*3f40*/  BRA.U UP0, `(.L_x_76) ;  /* 0x0000001500c47547 */ /* 0x000fea000b800000 */
[----:B------:R-:W1:Y:S01]  /*3f50*/  LDCU UR37, c[0x0][0x370] ;  /* 0x00006e00ff2577ac */ /* 0x000e620008000800 */
[----:B------:R-:W2:Y:S01]  /*3f60*/  LDC.64 R16, c[0x0][0x348] ;  /* 0x0000d200ff107b82 */ /* 0x000ea20000000a00 */
[----:B------:R-:W-:Y:S01]  /*3f70*/  HFMA2 R14, -RZ, RZ, 0, 0 ;  /* 0x00000000ff0e7431 */ /* 0x000fe200000001ff */
[----:B------:R-:W-:Y:S01]  /*3f80*/  MOV R13, RZ ;  /* 0x000000ff000d7202 */ /* 0x000fe20000000f00 */
[----:B------:R-:W1:Y:S01]  /*3f90*/  LDCU.128 UR48, c[0x0][0xb10] ;  /* 0x00016200ff3077ac */ /* 0x000e620008000c00 */
[----:B------:R-:W-:Y:S01]  /*3fa0*/  HFMA2 R7, -RZ, RZ, 0, 0.0078125 ;  /* 0x00002000ff077431 */ /* 0x000fe200000001ff */
[----:B------:R-:W3:Y:S03]  /*3fb0*/  LDCU UR31, c[0x0][0x374] ;  /* 0x00006e80ff1f77ac */ /* 0x000ee60008000800 */
[----:B------:R-:W4:Y:S01]  /*3fc0*/  LDC.64 R2, c[0x0][0x888] ;  /* 0x00022200ff027b82 */ /* 0x000f220000000a00 */
[----:B------:R-:W3:Y:S01]  /*3fd0*/  LDCU UR15, c[0x0][0xb0c] ;  /* 0x00016180ff0f77ac */ /* 0x000ee20008000800 */
[----:B------:R-:W2:Y:S06]  /*3fe0*/  LDCU UR47, c[0x0][0xb20] ;  /* 0x00016400ff2f77ac */ /* 0x000eac0008000800 */
[----:B------:R-:W4:Y:S01]  /*3ff0*/  LDC.64 R4, c[0x0][0x890] ;  /* 0x00022400ff047b82 */ /* 0x000f220000000a00 */
[----:B------:R-:W2:Y:S01]  /*4000*/  LDCU UR4, c[0x0][0xb30] ;  /* 0x00016600ff0477ac */ /* 0x000ea20008000800 */
[----:B-1----:R-:W-:-:S02]  /*4010*/  UIMAD.WIDE.U32 UR6, UR37, UR48, URZ ;  /* 0x00000030250672a5 */ /* 0x002fc4000f8e00ff */
[----:B---3--:R-:W-:Y:S01]  /*4020*/  UIMAD.WIDE.U32 UR8, UR31, UR51, URZ ;  /* 0x000000331f0872a5 */ /* 0x008fe2000f8e00ff */
[----:B------:R-:W-:Y:S01]  /*4030*/  UMOV UR21, 0x400 ;  /* 0x0000040000157882 */ /* 0x000fe20000000000 */
[----:B------:R-:W-:Y:S02]  /*4040*/  UPLOP3.LUT UP1, UPT, UPT, UPT, UPT, 0x40, 0x4 ;  /* 0x000000000004789c */ /* 0x000fe40003f2e870 */
[----:B------:R-:W-:Y:S01]  /*4050*/  ULEA UR21, UR52, UR21, 0x18 ;  /* 0x0000001534157291 */ /* 0x000fe2000f8ec0ff */
[----:B------:R-:W-:Y:S02]  /*4060*/  UMOV UR6, UR7 ;  /* 0x0000000700067c82 */ /* 0x000fe40008000000 */
[----:B------:R-:W-:Y:S01]  /*4070*/  UMOV UR38, UR9 ;  /* 0x0000000900267c82 */ /* 0x000fe20008000000 */
[----:B------:R-:W-:Y:S02]  /*4080*/  UISETP.GE.AND UP0, UPT, UR45, 0x1, UPT ;  /* 0x000000012d00788c */ /* 0x000fe4000bf06270 */
[----:B------:R-:W-:Y:S01]  /*4090*/  UISETP.NE.AND UP4, UPT, UR45, 0x1, UPT ;  /* 0x000000012d00788c */ /* 0x000fe2000bf85270 */
[----:B------:R-:W1:Y:S01]  /*40a0*/  LDCU.64 UR22, c[0x0][0xb28] ;  /* 0x00016500ff1677ac */ /* 0x000e620008000a00 */
[----:B------:R-:W-:-:S02]  /*40b0*/  UISETP.NE.AND UP6, UPT, UR15, 0x1, UPT ;  /* 0x000000010f00788c */ /* 0x000fc4000bfc5270 */
[----:B------:R-:W-:Y:S02]  /*40c0*/  UISETP.NE.AND UP5, UPT, UR50, 0x1, UPT ;  /* 0x000000013200788c */ /* 0x000fe4000bfa5270 */
[----:B------:R-:W-:Y:S02]  /*40d0*/  UIADD3 UR41, UPT, UPT, UR21, 0x60, URZ ;  /* 0x0000006015297890 */ /* 0x000fe4000fffe0ff */
[----:B------:R-:W-:Y:S02]  /*40e0*/  UIADD3 UR33, UPT, UPT, UR21, 0x68, URZ ;  /* 0x0000006815217890 */ /* 0x000fe4000fffe0ff */
[----:B------:R-:W-:Y:S02]  /*40f0*/  UIADD3 UR25, UPT, UPT, UR21, 0x70, URZ ;  /* 0x0000007015197890 */ /* 0x000fe4000fffe0ff */
[----:B------:R-:W-:Y:S02]  /*4100*/  UIADD3 UR17, UPT, UPT, UR21, 0x78, URZ ;  /* 0x0000007815117890 */ /* 0x000fe4000fffe0ff */
[----:B------:R-:W-:-:S02]  /*4110*/  USHF.R.U32.HI UR39, URZ, UR49, UR6 ;  /* 0x00000031ff277299 */ /* 0x000fc40008011606 */
[----:B--2---:R-:W-:Y:S02]  /*4120*/  USHF.R.U32.HI UR38, URZ, UR47, UR38 ;  /* 0x0000002fff267299 */ /* 0x004fe40008011626 */
[----:B------:R-:W-:-:S11]  /*4130*/  UISETP.NE.AND UP3, UPT, UR4, 0x1, UPT ;  /* 0x000000010400788c */ /* 0x000fd6000bf65270 */
.L_x_91:
[C---:B------:R-:W-:Y:S02]  /*4140*/  LEA R12, R14.reuse, UR21, 0x3 ;  /* 0x000000150e0c7c11 */ /* 0x040fe4000f8e18ff */
[----:B------:R-:W-:Y:S02]  /*4150*/  SHF.L.U32 R0, R13, 0x1f, RZ ;  /* 0x0000001f0d007819 */ /* 0x000fe400000006ff */
[----:B------:R-:W-:Y:S02]  /*4160*/  LEA R8, R14, UR21, 0x4 ;  /* 0x000000150e087c11 */ /* 0x000fe4000f8e20ff */
[----:B--2---:R-:W2:Y:S02]  /*4170*/  SYNCS.PHASECHK.TRANS64.TRYWAIT P0, [R12+URZ+0xb0], R0 ;  /* 0x0000b0000c0075a7 */ /* 0x004ea400080011ff */
[----:B--2---:R-:W-:Y:S05]  /*4180*/  @!P0 BRA `(.L_x_77) ;  /* 0x0000006800e88947 */ /* 0x004fea0003800000 */
.L_x_207:
[----:B------:R-:W3:Y:S01]  /*4190*/  LDS.128 R8, [R8+0x140] ;  /* 0x0001400008087984 */ /* 0x000ee20000000c00 */
[----:B------:R-:W-:Y:S01]  /*41a0*/  UISETP.GE.AND UP0, UPT, UR45, 0x1, UPT ;  /* 0x000000012d00788c */ /* 0x000fe2000bf06270 */
[----:B------:R-:W-:Y:S01]  /*41b0*/  @!PT LDS RZ, [RZ] ;  /* 0x00000000fffff984 */ /* 0x000fe20000000800 */
[----:B------:R-:W-:Y:S01]  /*41c0*/  @!PT LDS RZ, [RZ] ;  /* 0x00000000fffff984 */ /* 0x000fe20000000800 */
[----:B------:R-:W-:Y:S01]  /*41d0*/  @!PT LDS RZ, [RZ] ;  /* 0x00000000fffff984 */ /* 0x000fe20000000800 */
[----:B------:R-:W-:Y:S01]  /*41e0*/  @!PT LDS RZ, [RZ] ;  /* 0x00000000fffff984 */ /* 0x000fe20000000800 */
[----:B------:R1:W-:Y:S06]  /*41f0*/  MEMBAR.ALL.CTA ;  /* 0x0000000000007992 */ /* 0x0003ec0000008000 */
[----:B-1----:R-:W1:Y:S01]  /*4200*/  FENCE.VIEW.ASYNC.S ;  /* 0x00000000000073c6 */ /* 0x002e620000000000 */
[----:B---3--:R-:W-:Y:S11]  /*4210*/  LOP3.LUT P0, RZ, R10, 0x1, RZ, 0xc0, !PT ;  /* 0x000000010aff7812 */ /* 0x008ff6000780c0ff */
[----:B------:R-:W-:Y:S02]  /*4220*/  @!UPT UIADD3 URZ, UPT, UPT, URZ, URZ, URZ ;  /* 0x000000fffffff290 */ /* 0x000fe4000fffe0ff */
[----:B-1----:R-:W-:Y:S01]  /*4230*/  VOTEU.ANY UP2, P0 ;  /* 0x0000000000ff7886 */ /* 0x002fe20000040100 */
[----:B------:R-:W-:Y:S11]  /*4240*/  PLOP3.LUT P0, PT, PT, PT, UP2, 0x80, 0x8 ;  /* 0x000000000008781c */ /* 0x000ff60003f0f028 */
[----:B------:R-:W-:Y:S02]  /*4250*/  @!UPT UIADD3 URZ, UPT, UPT, URZ, URZ, URZ ;  /* 0x000000fffffff290 */ /* 0x000fe4000fffe0ff */
[----:B--2---:R-:W-:Y:S02]  /*4260*/  @P0 SHF.R.U32.HI R0, RZ, 0x10, R9 ;  /* 0x00000010ff000819 */ /* 0x004fe40000011609 */
[----:B------:R-:W-:Y:S02]  /*4270*/  @P0 MOV R6, R8 ;  /* 0x0000000800060202 */ /* 0x000fe40000000f00 */
[----:B------:R-:W-:Y:S01]  /*4280*/  @P0 R2UR UR4, R0 ;  /* 0x00000000000402ca */ /* 0x000fe200000e0000 */
[----:B------:R-:W-:Y:S01]  /*4290*/  VIADD R0, R12, 0xc0 ;  /* 0x000000c00c007836 */ /* 0x000fe20000000000 */
[----:B------:R-:W-:Y:S02]  /*42a0*/  @P0 LOP3.LUT R8, R9, 0xffff, RZ, 0xc0, !PT ;  /* 0x0000ffff09080812 */ /* 0x000fe400078ec0ff */
[----:B------:R-:W-:Y:S02]  /*42b0*/  @P0 R2UR UR6, R6 ;  /* 0x00000000060602ca */ /* 0x000fe400000e0000 */
[----:B------:R-:W-:Y:S02]  /*42c0*/  PRMT R0, RZ, 0x654, R0 ;  /* 0x00000654ff007816 */ /* 0x000fe40000000000 */
[----:B------:R-:W-:Y:S02]  /*42d0*/  @P0 R2UR UR5, R8 ;  /* 0x00000000080502ca */ /* 0x000fe400000e0000 */
[----:B------:R1:W-:Y:S03]  /*42e0*/  SYNCS.ARRIVE.TRANS64.RED.A1T0 RZ, [R0+URZ], RZ ;  /* 0x000000ff00ff79a7 */ /* 0x0003e600081004ff */
[----:B------:R-:W-:Y:S04]  /*42f0*/  @UP2 UMOV UR30, UR4 ;  /* 0x00000004001e2c82 */ /* 0x000fe80008000000 */
[----:B------:R-:W-:Y:S04]  /*4300*/  @UP2 UMOV UR14, UR6 ;  /* 0x00000006000e2c82 */ /* 0x000fe80008000000 */
[----:B------:R-:W-:Y:S01]  /*4310*/  @UP2 UMOV UR13, UR5 ;  /* 0x00000005000d2c82 */ /* 0x000fe20008000000 */
[----:B------:R-:W-:Y:S05]  /*4320*/  BRA.U !UP0, `(.L_x_78) ;  /* 0x0000000108a47547 */ /* 0x000fea000b800000 */
[----:B------:R-:W-:Y:S02]  /*4330*/  UIMAD.WIDE.U32 UR18, UR13, UR51, URZ ;  /* 0x000000330d1272a5 */ /* 0x000fe4000f8e00ff */
[----:B------:R-:W-:Y:S02]  /*4340*/  UIMAD.WIDE.U32 UR26, UR14, UR48, URZ ;  /* 0x000000300e1a72a5 */ /* 0x000fe4000f8e00ff */
[----:B------:R-:W-:Y:S02]  /*4350*/  USEL UR4, UR31, UR38, !UP5 ;  /* 0x000000261f047287 */ /* 0x000fe4000e800000 */
[----:B------:R-:W-:Y:S02]  /*4360*/  USEL UR7, UR37, UR39, !UP6 ;  /* 0x0000002725077287 */ /* 0x000fe4000f000000 */
[----:B------:R-:W-:Y:S02]  /*4370*/  UIMAD.WIDE.U32 UR8, UR4, UR22, URZ ;  /* 0x00000016040872a5 */ /* 0x000fe4000f8e00ff */
[----:B------:R-:W-:Y:S01]  /*4380*/  UIMAD.WIDE.U32 UR10, UR7, UR22, URZ ;  /* 0x00000016070a72a5 */ /* 0x000fe2000f8e00ff */
[----:B------:R-:W-:Y:S02]  /*4390*/  UMOV UR5, UR19 ;  /* 0x0000001300057c82 */ /* 0x000fe40008000000 */
[----:B------:R-:W-:Y:S03]  /*43a0*/  USHF.R.U32.HI UR6, URZ, UR47, UR5 ;  /* 0x0000002fff067299 */ /* 0x000fe60008011605 */
[----:B------:R-:W-:Y:S01]  /*43b0*/  UMOV UR5, UR27 ;  /* 0x0000001b00057c82 */ /* 0x000fe20008000000 */
[----:B------:R-:W-:Y:S02]  /*43c0*/  USEL UR6, UR13, UR6, !UP5 ;  /* 0x000000060d067287 */ /* 0x000fe4000e800000 */
[----:B------:R-:W-:Y:S03]  /*43d0*/  USHF.R.U32.HI UR12, URZ, UR49, UR5 ;  /* 0x00000031ff0c7299 */ /* 0x000fe60008011605 */
[----:B------:R-:W-:Y:S02]  /*43e0*/  UMOV UR5, UR9 ;  /* 0x0000000900057c82 */ /* 0x000fe40008000000 */
[----:B------:R-:W-:Y:S03]  /*43f0*/  @UP4 USHF.R.U32.HI UR4, URZ, UR23, UR5 ;  /* 0x00000017ff044299 */ /* 0x000fe60008011605 */
[----:B------:R-:W-:Y:S01]  /*4400*/  UMOV UR5, UR11 ;  /* 0x0000000b00057c82 */ /* 0x000fe20008000000 */
[----:B------:R-:W-:Y:S02]  /*4410*/  UIMAD UR4, UR45, UR4, URZ ;  /* 0x000000042d0472a4 */ /* 0x000fe4000f8e02ff */
[----:B------:R-:W-:Y:S02]  /*4420*/  @UP4 USHF.R.U32.HI UR7, URZ, UR23, UR5 ;  /* 0x00000017ff074299 */ /* 0x000fe40008011605 */
[----:B------:R-:W-:Y:S02]  /*4430*/  UIMAD.WIDE.U32 UR10, UR6, UR22, URZ ;  /* 0x00000016060a72a5 */ /* 0x000fe4000f8e00ff */
[----:B------:R-:W-:Y:S02]  /*4440*/  USEL UR5, UR14, UR12, !UP6 ;  /* 0x0000000c0e057287 */ /* 0x000fe4000f000000 */
[----:B------:R-:W-:Y:S02]  /*4450*/  UIMAD UR8, UR45, UR7, URZ ;  /* 0x000000072d0872a4 */ /* 0x000fe4000f8e02ff */
[----:B------:R-:W-:Y:S03]  /*4460*/  UISETP.GE.AND UP0, UPT, UR6, UR4, UPT ;  /* 0x000000040600728c */ /* 0x000fe6000bf06270 */
[----:B------:R-:W-:Y:S01]  /*4470*/  UMOV UR4, UR11 ;  /* 0x0000000b00047c82 */ /* 0x000fe20008000000 */
[----:B------:R-:W-:Y:S02]  /*4480*/  UISETP.GE.OR UP0, UPT, UR5, UR8, UP0 ;  /* 0x000000080500728c */ /* 0x000fe40008706670 */
[----:B------:R-:W-:Y:S02]  /*4490*/  USHF.R.U32.HI UR4, URZ, UR23, UR4 ;  /* 0x00000017ff047299 */ /* 0x000fe40008011604 */
[----:B------:R-:W-:Y:S02]  /*44a0*/  UIMAD.WIDE.U32 UR8, UR5, UR22, URZ ;  /* 0x00000016050872a5 */ /* 0x000fe4000f8e00ff */
[----:B------:R-:W-:Y:S04]  /*44b0*/  USEL UR10, UR6, UR4, !UP4 ;  /* 0x00000004060a7287 */ /* 0x000fe8000e000000 */
[----:B------:R-:W-:Y:S01]  /*44c0*/  UIADD3 UR11, UPT, UPT, -UR10, URZ, URZ ;  /* 0x000000ff0a0b7290 */ /* 0x000fe2000fffe1ff */
[----:B------:R-:W-:Y:S02]  /*44d0*/  @!UP0 UMOV UR4, UR9 ;  /* 0x0000000900048c82 */ /* 0x000fe40008000000 */
[----:B------:R-:W-:Y:S02]  /*44e0*/  @!UP0 USHF.R.U32.HI UR4, URZ, UR23, UR4 ;  /* 0x00000017ff048299 */ /* 0x000fe40008011604 */
[----:B------:R-:W-:Y:S02]  /*44f0*/  UIMAD UR8, UR45, UR11, UR6 ;  /* 0x0000000b2d0872a4 */ /* 0x000fe4000f8e0206 */
[----:B------:R-:W-:Y:S04]  /*4500*/  @!UP0 USEL UR4, UR5, UR4, !UP4 ;  /* 0x0000000405048287 */ /* 0x000fe8000e000000 */
[----:B------:R-:W-:Y:S02]  /*4510*/  @!UP0 UIMAD UR7, UR7, UR8, UR4 ;  /* 0x00000008070782a4 */ /* 0x000fe4000f8e0204 */
[----:B------:R-:W-:Y:S02]  /*4520*/  @!UP0 UIADD3 UR9, UPT, UPT, UR10, -UR4, URZ ;  /* 0x800000040a098290 */ /* 0x000fe4000fffe0ff */
[----:B------:R-:W-:Y:S02]  /*4530*/  UIADD3 UR8, UPT, UPT, -UR6, URZ, URZ ;  /* 0x000000ff06087290 */ /* 0x000fe4000fffe1ff */
[----:B------:R-:W-:Y:S02]  /*4540*/  UIADD3 UR4, UPT, UPT, -UR5, URZ, URZ ;  /* 0x000000ff05047290 */ /* 0x000fe4000fffe1ff */
[----:B------:R-:W-:Y:S03]  /*4550*/  @!UP0 UIMAD UR6, UR9, UR45, UR5 ;  /* 0x0000002d090682a4 */ /* 0x000fe6000f8e0205 */
[----:B------:R-:W-:Y:S01]  /*4560*/  @!UP0 UMOV UR5, UR7 ;  /* 0x0000000700058c82 */ /* 0x000fe20008000000 */
[----:B------:R-:W-:Y:S02]  /*4570*/  UIMAD UR7, UR15, UR4, UR14 ;  /* 0x000000040f0772a4 */ /* 0x000fe4000f8e020e */
[----:B------:R-:W-:Y:S02]  /*4580*/  UIMAD UR4, UR50, UR8, UR13 ;  /* 0x00000008320472a4 */ /* 0x000fe4000f8e020d */
[----:B------:R-:W-:Y:S02]  /*4590*/  UIMAD UR14, UR5, UR15, UR7 ;  /* 0x0000000f050e72a4 */ /* 0x000fe4000f8e0207 */
[----:B------:R-:W-:Y:S11]  /*45a0*/  UIMAD UR13, UR6, UR50, UR4 ;  /* 0x00000032060d72a4 */ /* 0x000ff6000f8e0204 */
[----:B------:R-:W-:Y:S01]  /*45b0*/  @!UPT UIADD3 URZ, UPT, UPT, URZ, URZ, URZ ;  /* 0x000000fffffff290 */ /* 0x000fe2000fffe0ff */
.L_x_78:
[----:B------:R-:W2:Y:S01]  /*45c0*/  @!UP3 LDCU.128 UR8, c[0x0][0xb10] ;  /* 0x00016200ff08b7ac */ /* 0x000ea20008000c00 */
[----:B------:R-:W-:Y:S01]  /*45d0*/  IMAD.MOV.U32 R10, RZ, RZ, 0x1 ;  /* 0x00000001ff0a7424 */ /* 0x000fe200078e00ff */
[C---:B----4-:R-:W-:Y:S02]  /*45e0*/  ISETP.NE.U32.AND P1, PT, R4.reuse, RZ, PT ;  /* 0x000000ff0400720c */ /* 0x050fe40003f25070 */
[----:B------:R-:W-:Y:S02]  /*45f0*/  ISETP.NE.U32.AND P0, PT, R4, RZ, PT ;  /* 0x000000ff0400720c */ /* 0x000fe40003f05070 */
[C---:B------:R-:W-:Y:S01]  /*4600*/  ISETP.NE.AND.EX P1, PT, R5.reuse, RZ, PT, P1 ;  /* 0x000000ff0500720c */ /* 0x040fe20003f25310 */
[----:B------:R-:W3:Y:S01]  /*4610*/  @!UP3 LDCU UR5, c[0x0][0xb0c] ;  /* 0x00016180ff05b7ac */ /* 0x000ee20008000800 */
[----:B------:R-:W-:Y:S02]  /*4620*/  ISETP.NE.AND.EX P0, PT, R5, RZ, PT, P0 ;  /* 0x000000ff0500720c */ /* 0x000fe40003f05300 */
[----:B------:R-:W-:Y:S01]  /*4630*/  SHF.L.U32 R10, R10, 0x1f, RZ ;  /* 0x0000001f0a0a7819 */ /* 0x000fe200000006ff */
[----:B------:R-:W-:Y:S02]  /*4640*/  USHF.L.U32 UR43, UR16, 0x7, URZ ;  /* 0x00000007102b7899 */ /* 0x000fe400080006ff */
[----:B------:R-:W-:Y:S02]  /*4650*/  USHF.L.U32 UR42, UR20, 0x7, URZ ;  /* 0x00000007142a7899 */ /* 0x000fe400080006ff */
[----:B--2---:R-:W-:Y:S07]  /*4660*/  UIMAD.WIDE.U32 UR6, UR14, UR8, URZ ;  /* 0x000000080e0672a5 */ /* 0x004fee000f8e00ff */
[----:B------:R-:W-:Y:S01]  /*4670*/  @!UP3 UMOV UR4, UR7 ;  /* 0x000000070004bc82 */ /* 0x000fe20008000000 */
[----:B---3--:R-:W-:Y:S02]  /*4680*/  @!UP3 UISETP.NE.AND UP0, UPT, UR5, 0x1, UPT ;  /* 0x000000010500b88c */ /* 0x008fe4000bf05270 */
[----:B------:R-:W-:Y:S02]  /*4690*/  @!UP3 USHF.R.U32.HI UR4, URZ, UR9, UR4 ;  /* 0x00000009ff04b299 */ /* 0x000fe40008011604 */
[----:B------:R-:W-:Y:S02]  /*46a0*/  UIMAD.WIDE.U32 UR6, UR13, UR11, URZ ;  /* 0x0000000b0d0672a5 */ /* 0x000fe4000f8e00ff */
[----:B------:R-:W-:Y:S02]  /*46b0*/  @!UP3 USEL UR8, UR14, UR4, !UP0 ;  /* 0x000000040e08b287 */ /* 0x000fe4000c000000 */
[----:B------:R-:W-:Y:S03]  /*46c0*/  @!UP3 UISETP.NE.AND UP0, UPT, UR10, 0x1, UPT ;  /* 0x000000010a00b88c */ /* 0x000fe6000bf05270 */
[----:B------:R-:W-:Y:S02]  /*46d0*/  @!UP3 UMOV UR6, UR7 ;  /* 0x000000070006bc82 */ /* 0x000fe40008000000 */
[----:B------:R-:W2:Y:S02]  /*46e0*/  @!UP3 LDCU UR4, c[0x0][0xb20] ;  /* 0x00016400ff04b7ac */ /* 0x000ea40008000800 */
[----:B--2---:R-:W-:Y:S04]  /*46f0*/  @!UP3 USHF.R.U32.HI UR6, URZ, UR4, UR6 ;  /* 0x00000004ff06b299 */ /* 0x004fe80008011606 */
[----:B------:R-:W-:Y:S04]  /*4700*/  @!UP3 USEL UR6, UR13, UR6, !UP0 ;  /* 0x000000060d06b287 */ /* 0x000fe8000c000000 */
[----:B------:R-:W-:Y:S02]  /*4710*/  @!UP3 UIADD3 UR4, UPT, UPT, -UR8, UR6, URZ ;  /* 0x000000060804b290 */ /* 0x000fe4000fffe1ff */
[----:B------:R-:W-:Y:S02]  /*4720*/  @!UP3 UIADD3 UR6, UPT, UPT, UR8, -UR6, URZ ;  /* 0x800000060806b290 */ /* 0x000fe4000fffe0ff */
[----:B------:R-:W-:Y:S02]  /*4730*/  @!UP3 UIMAD UR14, UR4, UR5, UR14 ;  /* 0x00000005040eb2a4 */ /* 0x000fe4000f8e020e */
[----:B------:R-:W-:Y:S01]  /*4740*/  @!UP3 UIMAD UR13, UR6, UR10, UR13 ;  /* 0x0000000a060db2a4 */ /* 0x000fe2000f8e020d */
[----:B------:R-:W-:Y:S11]  /*4750*/  BRA.U UP1, `(.L_x_79) ;  /* 0x0000000101107547 */ /* 0x000ff6000b800000 */
[----:B------:R-:W-:Y:S04]  /*4760*/  MOV R6, UR46 ;  /* 0x0000002e00067c02 */ /* 0x000fe80008000f00 */
[----:B------:R-:W-:Y:S04]  /*4770*/  SHF.L.U32 R6, R6, 0x1f, RZ ;  /* 0x0000001f06067819 */ /* 0x000fe800000006ff */
[----:B------:R-:W2:Y:S02]  /*4780*/  SYNCS.PHASECHK.TRANS64.TRYWAIT P2, [UR21+0xa8], R6 ;  /* 0x0000a806ff0075a7 */ /* 0x000ea40008041115 */
[----:B--2---:R-:W-:Y:S05]  /*4790*/  @!P2 BRA `(.L_x_80) ;  /* 0x000000640078a947 */ /* 0x004fea0003800000 */
.L_x_79:
[----:B------:R-:W-:Y:S05]  /*47a0*/  @!P1 BRA `(.L_x_81) ;  /* 0x0000000000309947 */ /* 0x000fea0003800000 */
[----:B------:R-:W-:Y:S01]  /*47b0*/  ISETP.NE.U32.AND P1, PT, R2, RZ, PT ;  /* 0x000000ff0200720c */ /* 0x000fe20003f25070 */
[----:B------:R-:W2:Y:S01]  /*47c0*/  LDCU.64 UR4, c[0x0][0x358] ;  /* 0x00006b00ff0477ac */ /* 0x000ea20008000a00 */
[----:B------:R-:W-:Y:S02]  /*47d0*/  IMAD.MOV.U32 R26, RZ, RZ, 0x1 ;  /* 0x00000001ff1a7424 */ /* 0x000fe400078e00ff */
[----:B------:R-:W-:Y:S11]  /*47e0*/  ISETP.NE.AND.EX P1, PT, R3, RZ, PT, P1 ;  /* 0x000000ff0300720c */ /* 0x000ff60003f25310 */
[----:B------:R-:W-:Y:S02]  /*47f0*/  @!UPT UIADD3 URZ, UPT, UPT, URZ, URZ, URZ ;  /* 0x000000fffffff290 */ /* 0x000fe4000fffe0ff */
[----:B------:R-:W3:Y:S01]  /*4800*/  @P1 LDC.64 R8, c[0x0][0x888] ;  /* 0x00022200ff081b82 */ /* 0x000ee20000000a00 */
[----:B-1----:R-:W-:Y:S04]  /*4810*/  @P1 IMAD R0, R4, UR36, RZ ;  /* 0x0000002404001c24 */ /* 0x002fe8000f8e02ff */
[----:B---3--:R-:W-:Y:S04]  /*4820*/  @P1 IMAD.WIDE R8, R0, 0x4, R8 ;  /* 0x0000000400081825 */ /* 0x008fe800078e0208 */
[----:B------:R-:W-:Y:S01]  /*4830*/  HFMA2 R0, -RZ, RZ, 0, 5.9604644775390625e-08 ;  /* 0x00000001ff007431 */ /* 0x000fe200000001ff */
[----:B--2--5:R2:W5:Y:S04]  /*4840*/  @P1 LDG.E R27, desc[UR4][R8.64] ;  /* 0x00000004081b1981 */ /* 0x024568000c1e1900 */
[----:B------:R-:W-:Y:S01]  /*4850*/  @!P1 PRMT R26, R0, 0x7610, R26 ;  /* 0x00007610001a9816 */ /* 0x000fe2000000001a */
[----:B--2---:R-:W3:Y:S06]  /*4860*/  @!P1 LDC R27, c[0x0][0x880] ;  /* 0x00022000ff1b9b82 */ /* 0x004eec0000000800 */
.L_x_81:
[----:B---3-5:R-:W-:Y:S01]  /*4870*/  @!P0 FSETP.EQ.AND P1, PT, R27, RZ, PT ;  /* 0x000000ff1b00820b */ /* 0x028fe20003f22000 */
[----:B------:R-:W-:Y:S01]  /*4880*/  @!UPT UIADD3 URZ, UPT, UPT, URZ, URZ, URZ ;  /* 0x000000fffffff290 */ /* 0x000fe2000fffe0ff */
[----:B------:R-:W-:Y:S11]  /*4890*/  @!P0 BRA `(.L_x_82) ;  /* 0x0000000000188947 */ /* 0x000ff60003800000 */
[----:B------:R-:W-:Y:S02]  /*48a0*/  LOP3.LUT P0, RZ, R26, 0xff, RZ, 0xc0, !PT ;  /* 0x000000ff1aff7812 */ /* 0x000fe4000780c0ff */
[----:B------:R-:W-:Y:S04]  /*48b0*/  ISETP.NE.U32.AND P1, PT, R2, RZ, PT ;  /* 0x000000ff0200720c */ /* 0x000fe80003f25070 */
[----:B------:R-:W-:Y:S04]  /*48c0*/  ISETP.NE.AND.EX P1, PT, R3, RZ, PT, P1 ;  /* 0x000000ff0300720c */ /* 0x000fe80003f25310 */
[----:B------:R-:W-:Y:S03]  /*48d0*/  PLOP3.LUT P1, PT, P1, PT, PT, 0x8, 0x80 ;  /* 0x000000000080781c */ /* 0x000fe60000f2e170 */
[----:B------:R-:W-:Y:S11]  /*48e0*/  @P0 FSETP.EQ.AND P1, PT, R27, RZ, PT ;  /* 0x000000ff1b00020b */ /* 0x000ff60003f22000 */
[----:B------:R-:W-:Y:S02]  /*48f0*/  @!UPT UIADD3 URZ, UPT, UPT, URZ, URZ, URZ ;  /* 0x000000fffffff290 */ /* 0x000fe4000fffe0ff */
.L_x_82:
[----:B------:R-:W2:Y:S01]  /*4900*/  SYNCS.PHASECHK.TRANS64.TRYWAIT P2, [UR21+0x80], R10 ;  /* 0x0000800aff0075a7 */ /* 0x000ea20008041115 */
[----:B------:R-:W-:Y:S04]  /*4910*/  ELECT P0, URZ, PT ;  /* 0x0000000000ff782f */ /* 0x000fe80003800000 */
[----:B------:R-:W-:Y:S11]  /*4920*/  PLOP3.LUT P1, PT, P1, P0, PT, 0xf2, 0x2f ;  /* 0x00000000002f781c */ /* 0x000ff60000f21e72 */
[----:B------:R-:W-:Y:S02]  /*4930*/  @!UPT UIADD3 URZ, UPT, UPT, URZ, URZ, URZ ;  /* 0x000000fffffff290 */ /* 0x000fe4000fffe0ff */
[----:B------:R-:W-:Y:S05]  /*4940*/  @!P1 IADD3 R8, P0, PT, R16, 0x580, RZ ;  /* 0x0000058010089810 */ /* 0x000fea0007f1e0ff */
[----:B-1----:R-:W-:Y:S01]  /*4950*/  @!P1 IMAD.X R6, RZ, RZ, R17, P0 ;  /* 0x000000ffff069224 */ /* 0x002fe200000e0611 */
[----:B--2---:R-:W-:Y:S07]  /*4960*/  @!P2 BRA `(.L_x_83) ;  /* 0x00000064001ca947 */ /* 0x004fee0003800000 */
.L_x_210:
[----:B------:R-:W-:Y:S01]  /*4970*/  @!P1 R2UR UR5, R8 ;  /* 0x00000000080592ca */ /* 0x000fe200000e0000 */
[----:B------:R-:W-:Y:S01]  /*4980*/  VOTEU.ALL UP0, P1 ;  /* 0x0000000000ff7886 */ /* 0x000fe20000800000 */
[----:B------:R-:W-:Y:S01]  /*4990*/  @!P1 R2UR UR4, R6 ;  /* 0x00000000060492ca */ /* 0x000fe200000e0000 */
[----:B-1----:R-:W-:Y:S01]  /*49a0*/  @!P1 IMAD.MOV.U32 R0, RZ, RZ, 0x2000 ;  /* 0x00002000ff009424 */ /* 0x002fe200078e00ff */
[----:B------:R-:W-:Y:S01]  /*49b0*/  UMOV UR8, 0x0 ;  /* 0x0000000000087882 */ /* 0x000fe20000000000 */
[----:B------:R-:W-:Y:S01]  /*49c0*/  UMOV UR9, 0x10000000 ;  /* 0x1000000000097882 */ /* 0x000fe20000000000 */
[----:B------:R-:W-:Y:S01]  /*49d0*/  @!UP0 UIADD3 UR40, UPT, UPT, UR21, 0x200, URZ ;  /* 0x0000020015288890 */ /* 0x000fe2000fffe0ff */
[----:B------:R-:W-:Y:S01]  /*49e0*/  VOTEU.ALL UP0, P1 ;  /* 0x0000000000ff7886 */ /* 0x000fe20000800000 */
[----:B------:R-:W-:Y:S01]  /*49f0*/  UMOV UR44, UR36 ;  /* 0x00000024002c7c82 */ /* 0x000fe20008000000 */
[----:B------:R-:W-:Y:S04]  /*4a00*/  UPRMT UR6, UR52, 0x654, UR41 ;  /* 0x0000065434067896 */ /* 0x000fe80008000029 */
[----:B------:R-:W-:Y:S02]  /*4a10*/  IMAD.U32 R8, RZ, RZ, UR5 ;  /* 0x00000005ff087e24 */ /* 0x000fe4000f8e00ff */
[----:B------:R-:W-:Y:S03]  /*4a20*/  IMAD.U32 R9, RZ, RZ, UR4 ;  /* 0x00000004ff097e24 */ /* 0x000fe6000f8e00ff */
[----:B------:R-:W-:Y:S02]  /*4a30*/  @!P1 R2UR UR4, R8 ;  /* 0x00000000080492ca */ /* 0x000fe400000e0000 */
[----:B------:R-:W-:Y:S02]  /*4a40*/  @!P1 R2UR UR5, R9 ;  /* 0x00000000090592ca */ /* 0x000fe400000e0000 */
[----:B------:R-:W-:Y:S05]  /*4a50*/  @!P1 IADD3 R8, P0, PT, R16, 0x580, RZ ;  /* 0x0000058010089810 */ /* 0x000fea0007f1e0ff */
[----:B------:R-:W-:Y:S06]  /*4a60*/  @!P1 IMAD.X R6, RZ, RZ, R17, P0 ;  /* 0x000000ffff069224 */ /* 0x000fec00000e0611 */
[----:B------:R1:W-:Y:S01]  /*4a70*/  @!UP0 UTMALDG.3D [UR40], [UR4], desc[UR8] ;  /* 0x00000828040085b4 */ /* 0x0003e20008011000 */
[----:B------:R1:W-:Y:S01]  /*4a80*/  @!P1 SYNCS.ARRIVE.TRANS64.RED.A0TR RZ, [UR21+0x60], R0 ;  /* 0x00006000ffff99a7 */ /* 0x0003e20008300415 */
[----:B------:R-:W-:Y:S01]  /*4a90*/  SYNCS.ARRIVE.TRANS64.RED.A1T0 RZ, [UR6], RZ ;  /* 0x000000ffffff79a7 */ /* 0x000fe20008100406 */
[----:B------:R-:W2:Y:S02]  /*4aa0*/  SYNCS.PHASECHK.TRANS64.TRYWAIT P2, [UR21+0x88], R10 ;  /* 0x0000880aff0075a7 */ /* 0x000ea40008041115 */
[----:B-12---:R-:W-:Y:S05]  /*4ab0*/  @!P2 BRA `(.L_x_84) ;  /* 0x0000006000e0a947 */ /* 0x006fea0003800000 */
.L_x_212:
[----:B------:R-:W-:Y:S01]  /*4ac0*/  @!P1 R2UR UR5, R8 ;  /* 0x00000000080592ca */ /* 0x000fe200000e0000 */
[----:B------:R-:W-:Y:S01]  /*4ad0*/  VOTEU.ALL UP0, P1 ;  /* 0x0000000000ff7886 */ /* 0x000fe20000800000 */
[----:B------:R-:W-:Y:S01]  /*4ae0*/  @!P1 R2UR UR4, R6 ;  /* 0x00000000060492ca */ /* 0x000fe200000e0000 */
[----:B-1----:R-:W-:Y:S01]  /*4af0*/  @!P1 IMAD.MOV.U32 R0, RZ, RZ, 0x2000 ;  /* 0x00002000ff009424 */ /* 0x002fe200078e00ff */
[----:B------:R-:W-:Y:S01]  /*4b00*/  UMOV UR8, 0x0 ;  /* 0x0000000000087882 */ /* 0x000fe20000000000 */
[----:B------:R-:W-:Y:S01]  /*4b10*/  UMOV UR9, 0x10000000 ;  /* 0x1000000000097882 */ /* 0x000fe20000000000 */
[----:B------:R-:W-:Y:S02]  /*4b20*/  @!UP0 UIADD3 UR34, UPT, UPT, UR42, 0x10, URZ ;  /* 0x000000102a228890 */ /* 0x000fe4000fffe0ff */
[----:B------:R-:W-:Y:S01]  /*4b30*/  @!UP0 UIADD3 UR32, UPT, UPT, UR21, 0x2200, URZ ;  /* 0x0000220015208890 */ /* 0x000fe2000fffe0ff */
[----:B------:R-:W-:Y:S01]  /*4b40*/  VOTEU.ALL UP0, P1 ;  /* 0x0000000000ff7886 */ /* 0x000fe20000800000 */
[----:B------:R-:W-:Y:S01]  /*4b50*/  UMOV UR35, UR43 ;  /* 0x0000002b00237c82 */ /* 0x000fe20008000000 */
[----:B------:R-:W-:Y:S02]  /*4b60*/  UPRMT UR7, UR52, 0x654, UR33 ;  /* 0x0000065434077896 */ /* 0x000fe40008000021 */
        /* <DEDUP_REMOVED lines=11> */
.L_x_214:
        /* <DEDUP_REMOVED lines=10> */
[----:B------:R-:W-:Y:S02]  /*4cc0*/  UMOV UR28, UR36 ;  /* 0x00000024001c7c82 */ /* 0x000fe40008000000 */
[----:B------:R-:W-:Y:S01]  /*4cd0*/  IMAD.U32 R8, RZ, RZ, UR5 ;  /* 0x00000005ff087e24 */ /* 0x000fe2000f8e00ff */
[----:B------:R-:W-:Y:S01]  /*4ce0*/  UPRMT UR29, UR52, 0x654, UR25 ;  /* 0x00000654341d7896 */ /* 0x000fe20008000019 */
        /* <DEDUP_REMOVED lines=10> */
.L_x_216:
        /* <DEDUP_REMOVED lines=16> */
[----:B------:R-:W-:Y:S02]  /*4e90*/  SHF.L.U32 R9, RZ, 0x1f, RZ ;  /* 0x0000001fff097819 */ /* 0x000fe400000006ff */
[----:B------:R-:W-:Y:S05]  /*4ea0*/  @!P1 IADD3 R8, P0, PT, R16, 0x580, RZ ;  /* 0x0000058010089810 */ /* 0x000fea0007f1e0ff */
[----:B------:R-:W-:Y:S04]  /*4eb0*/  @!P1 IMAD.X R6, RZ, RZ, R17, P0 ;  /* 0x000000ffff069224 */ /* 0x000fe800000e0611 */
[----:B------:R1:W-:Y:S01]  /*4ec0*/  @!UP0 UTMALDG.3D [UR16], [UR4], desc[UR8] ;  /* 0x00000810040085b4 */ /* 0x0003e20008011000 */
[----:B------:R1:W-:Y:S01]  /*4ed0*/  @!P1 SYNCS.ARRIVE.TRANS64.RED.A0TR RZ, [UR21+0x78], R0 ;  /* 0x00007800ffff99a7 */ /* 0x0003e20008300415 */
[----:B------:R-:W-:Y:S01]  /*4ee0*/  SYNCS.ARRIVE.TRANS64.RED.A1T0 RZ, [UR24], RZ ;  /* 0x000000ffffff79a7 */ /* 0x000fe20008100418 */
[----:B------:R-:W2:Y:S02]  /*4ef0*/  SYNCS.PHASECHK.TRANS64.TRYWAIT P2, [UR21+0x80], R9 ;  /* 0x00008009ff0075a7 */ /* 0x000ea40008041115 */
[----:B-12---:R-:W-:Y:S05]  /*4f00*/  @!P2 BRA `(.L_x_87) ;  /* 0x000000600014a947 */ /* 0x006fea0003800000 */
.L_x_218:
[----:B------:R-:W-:Y:S01]  /*4f10*/  @!P1 R2UR UR5, R8 ;  /* 0x00000000080592ca */ /* 0x000fe200000e0000 */
[----:B------:R-:W-:Y:S01]  /*4f20*/  VOTEU.ALL UP0, P1 ;  /* 0x0000000000ff7886 */ /* 0x000fe20000800000 */
[----:B------:R-:W-:Y:S01]  /*4f30*/  @!P1 R2UR UR4, R6 ;  /* 0x00000000060492ca */ /* 0x000fe200000e0000 */
[----:B-1----:R-:W-:Y:S01]  /*4f40*/  @!P1 IMAD.MOV.U32 R0, RZ, RZ, 0x2000 ;  /* 0x00002000ff009424 */ /* 0x002fe200078e00ff */
[----:B------:R-:W-:Y:S01]  /*4f50*/  UMOV UR18, 0x0 ;  /* 0x0000000000127882 */ /* 0x000fe20000000000 */
[----:B------:R-:W-:Y:S01]  /*4f60*/  UMOV UR19, 0x10000000 ;  /* 0x1000000000137882 */ /* 0x000fe20000000000 */
[----:B------:R-:W-:Y:S01]  /*4f70*/  @!UP0 UIADD3 UR10, UPT, UPT, UR42, 0x40, URZ ;  /* 0x000000402a0a8890 */ /* 0x000fe2000fffe0ff */
[----:B------:R-:W-:Y:S01]  /*4f80*/  @!P1 IADD3 R8, P0, PT, R16, 0x580, RZ ;  /* 0x0000058010089810 */ /* 0x000fe20007f1e0ff */
[----:B------:R-:W-:Y:S01]  /*4f90*/  @!UP0 UIADD3 UR8, UPT, UPT, UR21, 0x200, URZ ;  /* 0x0000020015088890 */ /* 0x000fe2000fffe0ff */
[----:B------:R-:W-:Y:S01]  /*4fa0*/  VOTEU.ALL UP0, P1 ;  /* 0x0000000000ff7886 */ /* 0x000fe20000800000 */
[----:B------:R-:W-:Y:S01]  /*4fb0*/  UMOV UR9, UR41 ;  /* 0x0000002900097c82 */ /* 0x000fe20008000000 */
[----:B------:R-:W-:Y:S02]  /*4fc0*/  UMOV UR11, UR43 ;  /* 0x0000002b000b7c82 */ /* 0x000fe40008000000 */
[----:B------:R-:W-:Y:S01]  /*4fd0*/  IMAD.U32 R18, RZ, RZ, UR5 ;  /* 0x00000005ff127e24 */ /* 0x000fe2000f8e00ff */
[----:B------:R-:W-:Y:S01]  /*4fe0*/  UMOV UR12, UR36 ;  /* 0x00000024000c7c82 */ /* 0x000fe20008000000 */
[----:B------:R-:W-:Y:S02]  /*4ff0*/  IMAD.U32 R19, RZ, RZ, UR4 ;  /* 0x00000004ff137e24 */ /* 0x000fe4000f8e00ff */
[----:B------:R-:W-:Y:S01]  /*5000*/  @!P1 IMAD.X R6, RZ, RZ, R17, P0 ;  /* 0x000000ffff069224 */ /* 0x000fe200000e0611 */
[----:B------:R-:W-:Y:S02]  /*5010*/  @!P1 R2UR UR4, R18 ;  /* 0x00000000120492ca */ /* 0x000fe400000e0000 */
[----:B------:R-:W-:Y:S11]  /*5020*/  @!P1 R2UR UR5, R19 ;  /* 0x00000000130592ca */ /* 0x000ff600000e0000 */
[----:B------:R-:W-:Y:S02]  /*5030*/  @!UPT UIADD3 URZ, UPT, UPT, URZ, URZ, URZ ;  /* 0x000000fffffff290 */ /* 0x000fe4000fffe0ff */
[----:B------:R1:W-:Y:S01]  /*5040*/  @!UP0 UTMALDG.3D [UR8], [UR4], desc[UR18] ;  /* 0x00001208040085b4 */ /* 0x0003e20008011000 */
[----:B------:R1:W-:Y:S01]  /*5050*/  @!P1 SYNCS.ARRIVE.TRANS64.RED.A0TR RZ, [UR21+0x60], R0 ;  /* 0x00006000ffff99a7 */ /* 0x0003e20008300415 */
[----:B------:R-:W-:Y:S01]  /*5060*/  SYNCS.ARRIVE.TRANS64.RED.A1T0 RZ, [UR6], RZ ;  /* 0x000000ffffff79a7 */ /* 0x000fe20008100406 */
[----:B------:R-:W2:Y:S02]  /*5070*/  SYNCS.PHASECHK.TRANS64.TRYWAIT P2, [UR21+0x88], R9 ;  /* 0x00008809ff0075a7 */ /* 0x000ea40008041115 */
[----:B-12---:R-:W-:Y:S05]  /*5080*/  @!P2 BRA `(.L_x_88) ;  /* 0x0000005c00cca947 */ /* 0x006fea0003800000 */
.L_x_220:
        /* <DEDUP_REMOVED lines=24> */
.L_x_222:
[----:B------:R-:W-:Y:S01]  /*5210*/  @!P1 R2UR UR5, R8 ;  /* 0x00000000080592ca */ /* 0x000fe200000e0000 */
[----:B------:R-:W-:Y:S01]  /*5220*/  VOTEU.ALL UP0, P1 ;  /* 0x0000000000ff7886 */ /* 0x000fe20000800000 */
[----:B------:R-:W-:Y:S01]  /*5230*/  @!P1 R2UR UR4, R6 ;  /* 0x00000000060492ca */ /* 0x000fe200000e0000 */
[----:B-1----:R-:W-:Y:S01]  /*5240*/  @!P1 IMAD.MOV.U32 R0, RZ, RZ, 0x2000 ;  /* 0x00002000ff009424 */ /* 0x002fe200078e00ff */
[----:B------:R-:W-:Y:S01]  /*5250*/  UMOV UR6, 0x0 ;  /* 0x0000000000067882 */ /* 0x000fe20000000000 */
[----:B------:R-:W-:Y:S01]  /*5260*/  UMOV UR7, 0x10000000 ;  /* 0x1000000000077882 */ /* 0x000fe20000000000 */
[----:B------:R-:W-:Y:S01]  /*5270*/  @!UP0 UIADD3 UR10, UPT, UPT, UR42, 0x60, URZ ;  /* 0x000000602a0a8890 */ /* 0x000fe2000fffe0ff */
[----:B------:R-:W-:Y:S01]  /*5280*/  VIADD R14, R14, 0x1 ;  /* 0x000000010e0e7836 */ /* 0x000fe20000000000 */
[----:B------:R-:W-:Y:S01]  /*5290*/  @!UP0 UIADD3 UR8, UPT, UPT, UR21, 0x4200, URZ ;  /* 0x0000420015088890 */ /* 0x000fe2000fffe0ff */
[----:B------:R-:W-:Y:S01]  /*52a0*/  VOTEU.ALL UP0, P1 ;  /* 0x0000000000ff7886 */ /* 0x000fe20000800000 */
[----:B------:R-:W-:Y:S01]  /*52b0*/  UMOV UR9, UR25 ;  /* 0x0000001900097c82 */ /* 0x000fe20008000000 */
[----:B------:R-:W-:Y:S02]  /*52c0*/  UMOV UR11, UR43 ;  /* 0x0000002b000b7c82 */ /* 0x000fe40008000000 */
[----:B------:R-:W-:Y:S01]  /*52d0*/  IMAD.U32 R18, RZ, RZ, UR5 ;  /* 0x00000005ff127e24 */ /* 0x000fe2000f8e00ff */
[----:B------:R-:W-:Y:S01]  /*52e0*/  UMOV UR12, UR36 ;  /* 0x00000024000c7c82 */ /* 0x000fe20008000000 */
[----:B------:R-:W-:Y:S03]  /*52f0*/  IMAD.U32 R19, RZ, RZ, UR4 ;  /* 0x00000004ff137e24 */ /* 0x000fe6000f8e00ff */
        /* <DEDUP_REMOVED lines=8> */
.L_x_224:
[----:B------:R-:W-:Y:S01]  /*5380*/  @!P1 IADD3 R6, P0, PT, R16, 0x580, RZ ;  /* 0x0000058010069810 */ /* 0x000fe20007f1e0ff */
[----:B------:R-:W-:Y:S01]  /*5390*/  VOTEU.ALL UP0, P1 ;  /* 0x0000000000ff7886 */ /* 0x000fe20000800000 */
[----:B------:R-:W-:Y:S01]  /*53a0*/  UMOV UR6, 0x0 ;  /* 0x0000000000067882 */ /* 0x000fe20000000000 */
[----:B------:R-:W-:Y:S01]  /*53b0*/  UMOV UR7, 0x10000000 ;  /* 0x1000000000077882 */ /* 0x000fe20000000000 */
[----:B------:R-:W-:Y:S01]  /*53c0*/  @!P1 R2UR UR5, R6 ;  /* 0x00000000060592ca */ /* 0x000fe200000e0000 */
[----:B-1----:R-:W-:Y:S01]  /*53d0*/  @!P1 IMAD.X R0, RZ, RZ, R17, P0 ;  /* 0x000000ffff009224 */ /* 0x002fe200000e0611 */
[----:B------:R-:W-:Y:S01]  /*53e0*/  @!UP0 UIADD3 UR10, UPT, UPT, UR42, 0x70, URZ ;  /* 0x000000702a0a8890 */ /* 0x000fe2000fffe0ff */
[----:B------:R-:W-:Y:S01]  /*53f0*/  R2UR UR18, R53 ;  /* 0x00000000351272ca */ /* 0x000fe200000e0000 */
[----:B------:R-:W-:Y:S01]  /*5400*/  @!UP0 UIADD3 UR8, UPT, UPT, UR21, 0x6200, URZ ;  /* 0x0000620015088890 */ /* 0x000fe2000fffe0ff */
[----:B------:R-:W-:Y:S01]  /*5410*/  R2UR UR16, R54 ;  /* 0x00000000361072ca */ /* 0x000fe200000e0000 */
[----:B------:R-:W-:Y:S01]  /*5420*/  VOTEU.ALL UP0, P1 ;  /* 0x0000000000ff7886 */ /* 0x000fe20000800000 */
[----:B------:R-:W-:Y:S01]  /*5430*/  @!P1 R2UR UR4, R0 ;  /* 0x00000000000492ca */ /* 0x000fe200000e0000 */
[----:B------:R-:W-:Y:S01]  /*5440*/  UMOV UR9, UR17 ;  /* 0x0000001100097c82 */ /* 0x000fe20008000000 */
[----:B------:R-:W-:Y:S01]  /*5450*/  UMOV UR11, UR43 ;  /* 0x0000002b000b7c82 */ /* 0x000fe20008000000 */
[----:B------:R-:W-:Y:S01]  /*5460*/  UMOV UR12, UR36 ;  /* 0x00000024000c7c82 */ /* 0x000fe20008000000 */
[C---:B------:R-:W-:Y:S01]  /*5470*/  ISETP.NE.AND P0, PT, R14.reuse, 0x2, PT ;  /* 0x000000020e00780c */ /* 0x040fe20003f05270 */
[----:B------:R-:W-:Y:S01]  /*5480*/  UPLOP3.LUT UP1, UPT, UPT, UPT, UPT, 0x80, 0x8 ;  /* 0x000000000008789c */ /* 0x000fe20003f2f070 */
[----:B------:R-:W-:Y:S01]  /*5490*/  IMAD.U32 R8, RZ, RZ, UR5 ;  /* 0x00000005ff087e24 */ /* 0x000fe2000f8e00ff */
[----:B------:R-:W-:Y:S01]  /*54a0*/  UMOV UR36, UR30 ;  /* 0x0000001e00247c82 */ /* 0x000fe20008000000 */
[----:B------:R-:W-:Y:S01]  /*54b0*/  SEL R0, RZ, 0x1, P0 ;  /* 0x00000001ff007807 */ /* 0x000fe20000000000 */
[----:B------:R-:W-:Y:S01]  /*54c0*/  UIADD3 UR20, UPT, UPT, UR13, UR18, URZ ;  /* 0x000000120d147290 */ /* 0x000fe2000fffe0ff */
[----:B------:R-:W-:Y:S01]  /*54d0*/  SEL R14, R14, RZ, P0 ;  /* 0x000000ff0e0e7207 */ /* 0x000fe20000000000 */
[----:B------:R-:W-:Y:S01]  /*54e0*/  UIADD3 UR16, UPT, UPT, UR14, UR16, URZ ;  /* 0x000000100e107290 */ /* 0x000fe2000fffe0ff */
[----:B------:R-:W-:Y:S01]  /*54f0*/  LOP3.LUT R13, R13, R0, RZ, 0x3c, !PT ;  /* 0x000000000d0d7212 */ /* 0x000fe200078e3cff */
[----:B------:R-:W-:Y:S01]  /*5500*/  IMAD.U32 R9, RZ, RZ, UR4 ;  /* 0x00000004ff097e24 */ /* 0x000fe2000f8e00ff */
[----:B------:R-:W-:Y:S04]  /*5510*/  @!P1 R2UR UR4, R8 ;  /* 0x00000000080492ca */ /* 0x000fe800000e0000 */
[----:B------:R-:W-:Y:S11]  /*5520*/  @!P1 R2UR UR5, R9 ;  /* 0x00000000090592ca */ /* 0x000ff600000e0000 */
[----:B------:R-:W-:Y:S02]  /*5530*/  @!UPT UIADD3 URZ, UPT, UPT, URZ, URZ, URZ ;  /* 0x000000fffffff290 */ /* 0x000fe4000fffe0ff */
[----:B------:R2:W-:Y:S01]  /*5540*/  @!UP0 UTMALDG.3D [UR8], [UR4], desc[UR6] ;  /* 0x00000608040085b4 */ /* 0x0005e20008011000 */
[----:B------:R2:W-:Y:S01]  /*5550*/  @!P1 SYNCS.ARRIVE.TRANS64.RED.A0TR RZ, [UR21+0x78], R7 ;  /* 0x00007807ffff99a7 */ /* 0x0005e20008300415 */
[----:B------:R-:W-:Y:S01]  /*5560*/  SYNCS.ARRIVE.TRANS64.RED.A1T0 RZ, [UR24], RZ ;  /* 0x000000ffffff79a7 */ /* 0x000fe20008100418 */
[----:B------:R-:W-:Y:S05]  /*5570*/  BRA.U UP2, `(.L_x_91) ;  /* 0xffffffe902f07547 */ /* 0x000fea000b83ffff */
[----:B------:R-:W1:Y:S02]  /*5580*/  SYNCS.PHASECHK.TRANS64.TRYWAIT P0, [UR21+0x80], R10 ;  /* 0x0000800aff0075a7 */ /* 0x000e640008001115 */
[----:B-1----:R-:W-:Y:S05]  /*5590*/  @!P0 BRA `(.L_x_92) ;  /* 0x0000005800d08947 */ /* 0x002fea0003800000 */
.L_x_226:
[----:B------:R-:W3:Y:S02]  /*55a0*/  SYNCS.PHASECHK.TRANS64.TRYWAIT P0, [UR21+0x88], R10 ;  /* 0x0000880aff0075a7 */ /* 0x000ee40008001115 */
[----:B---3--:R-:W-:Y:S05]  /*55b0*/  @!P0 BRA `(.L_x_93) ;  /* 0x0000005800e08947 */ /* 0x008fea0003800000 */
.L_x_228:
[----:B------:R-:W3:Y:S01]  /*55c0*/  SYNCS.PHASECHK.TRANS64.TRYWAIT P0, [UR21+0x90], R10 ;  /* 0x0000900aff0075a7 */ /* 0x000ee20008001115 */
[----:B-1----:R-:W-:Y:S01]  /*55d0*/  HFMA2 R0, -RZ, RZ, 0, 5.9604644775390625e-08 ;  /* 0x00000001ff007431 */ /* 0x002fe200000001ff */
[----:B---3--:R-:W-:Y:S06]  /*55e0*/  @!P0 BRA `(.L_x_94) ;  /* 0x0000005800ec8947 */ /* 0x008fec0003800000 */
.L_x_230:
[----:B-1----:R-:W-:Y:S02]  /*55f0*/  MOV R2, UR21 ;  /* 0x0000001500027c02 */ /* 0x002fe40008000f00 */
[----:B------:R-:W-:-:S07]  /*5600*/  SHF.L.U32 R0, R0, 0x1f, RZ ;  /* 0x0000001f00007819 */ /* 0x000fce00000006ff */
.L_x_95:
[----:B-1----:R1:W3:Y:S02]  /*5610*/  SYNCS.PHASECHK.TRANS64.TRYWAIT P0, [R2+URZ+0x98], R0 ;  /* 0x00009800020075a7 */ /* 0x0022e400080011ff */
[----:B---3--:R-:W-:Y:S05]  /*5620*/  @!P0 NANOSLEEP.SYNCS 0x989680 ;  /* 0x009896800000895d */ /* 0x008fea0003900000 */
[----:B------:R-:W3:Y:S02]  /*5630*/  @!P0 SYNCS.PHASECHK.TRANS64 P0, [R2+URZ+0x98], R0 ;  /* 0x00009800020085a7 */ /* 0x000ee400080010ff */
[----:B--23--:R-:W-:Y:S05]  /*5640*/  @P0 EXIT ;  /* 0x000000000000094d */ /* 0x00cfea0003800000 */
[----:B------:R-:W-:Y:S05]  /*5650*/  BRA `(.L_x_95) ;  /* 0xfffffffc00ec7947 */ /* 0x000fea000383ffff */
.L_x_76:
[----:B------:R-:W-:-:S06]  /*5660*/  UISETP.GE.AND UP0, UPT, UR17, 0x4, UPT ;  /* 0x000000041100788c */ /* 0x000fcc000bf06270 */
[----:B------:R-:W-:-:S13]  /*5670*/  PLOP3.LUT P0, PT, PT, PT, UP0, 0x80, 0x8 ;  /* 0x000000000008781c */ /* 0x000fda0003f0f008 */
[----:B------:R-:W-:Y:S05]  /*5680*/  @!P0 EXIT ;  /* 0x000000000000894d */ /* 0x000fea0003800000 */
[----:B------:R-:W-:Y:S01]  /*5690*/  BAR.SYNC.DEFER_BLOCKING 0x6, 0xa0 ;  /* 0x0182800000007b1d */ /* 0x000fe20000010000 */
[C---:B------:R-:W-:Y:S01]  /*56a0*/  IMAD.SHL.U32 R2, R65.reuse, 0x10, RZ ;  /* 0x0000001041027824 */ /* 0x040fe200078e00ff */
[C---:B------:R-:W-:Y:S01]  /*56b0*/  LOP3.LUT R66, R65.reuse, 0x60, RZ, 0xc0, !PT ;  /* 0x0000006041427812 */ /* 0x040fe200078ec0ff */
[C---:B------:R-:W-:Y:S01]  /*56c0*/  IMAD.SHL.U32 R64, R65.reuse, 0x2, RZ ;  /* 0x0000000241407824 */ /* 0x040fe200078e00ff */
[C---:B------:R-:W-:Y:S01]  /*56d0*/  LOP3.LUT R63, R65.reuse, 0x2, RZ, 0xc0, !PT ;  /* 0x00000002413f7812 */ /* 0x040fe200078ec0ff */
[C---:B------:R-:W-:Y:S01]  /*56e0*/  IMAD.U32 R23, R65.reuse, 0x10000, RZ ;  /* 0x0001000041177824 */ /* 0x040fe200078e00ff */
[----:B------:R-:W-:Y:S02]  /*56f0*/  UMOV UR43, 0x400 ;  /* 0x00000400002b7882 */ /* 0x000fe40000000000 */
[----:B------:R-:W1:Y:S01]  /*5700*/  LDC.64 R50, c[0x0][0x8b0] ;  /* 0x00022c00ff327b82 */ /* 0x000e620000000a00 */
[----:B------:R-:W-:Y:S01]  /*5710*/  ULEA UR43, UR52, UR43, 0x18 ;  /* 0x0000002b342b7291 */ /* 0x000fe2000f8ec0ff */
[----:B------:R-:W-:Y:S01]  /*5720*/  LOP3.LUT R3, R2, 0x60, RZ, 0xc0, !PT ;  /* 0x0000006002037812 */ /* 0x000fe200078ec0ff */
[----:B------:R-:W2:Y:S01]  /*5730*/  LDCU.64 UR6, c[0x0][0x890] ;  /* 0x00011200ff0677ac */ /* 0x000ea20008000a00 */
[----:B------:R-:W-:Y:S01]  /*5740*/  LOP3.LUT R65, R65, 0x4, RZ, 0xc0, !PT ;  /* 0x0000000441417812 */ /* 0x000fe200078ec0ff */
[----:B------:R-:W-:Y:S01]  /*5750*/  IMAD.MOV.U32 R22, RZ, RZ, RZ ;  /* 0x000000ffff167224 */ /* 0x000fe200078e00ff */
[----:B------:R-:W-:Y:S01]  /*5760*/  LOP3.LUT R64, R3, 0xc, R64, 0xf8, !PT ;  /* 0x0000000c03407812 */ /* 0x000fe200078ef840 */
[----:B------:R-:W-:Y:S01]  /*5770*/  UIADD3 UR4, UPT, UPT, UR43, 0x200, URZ ;  /* 0x000002002b047890 */ /* 0x000fe2000fffe0ff */
[----:B------:R-:W3:Y:S01]  /*5780*/  LDC.64 R48, c[0x0][0x8a8] ;  /* 0x00022a00ff307b82 */ /* 0x000ee20000000a00 */
[----:B------:R-:W-:-:S02]  /*5790*/  LOP3.LUT R23, R23, 0x600000, RZ, 0xc0, !PT ;  /* 0x0060000017177812 */ /* 0x000fc400078ec0ff */
[----:B------:R-:W-:Y:S02]  /*57a0*/  CS2R R60, SRZ ;  /* 0x00000000003c7805 */ /* 0x000fe4000001ff00 */
[----:B------:R-:W-:Y:S01]  /*57b0*/  LOP3.LUT R64, R64, 0x790, R2, 0xf8, !PT ;  /* 0x0000079040407812 */ /* 0x000fe200078ef802 */
[----:B------:R-:W4:Y:S01]  /*57c0*/  LDCU UR63, c[0x0][0x370] ;  /* 0x00006e00ff3f77ac */ /* 0x000f220008000800 */
[----:B------:R-:W-:Y:S02]  /*57d0*/  MOV R56, UR4 ;  /* 0x0000000400387c02 */ /* 0x000fe40008000f00 */
[----:B------:R-:W-:Y:S01]  /*57e0*/  MOV R58, RZ ;  /* 0x000000ff003a7202 */ /* 0x000fe20000000f00 */
[----:B------:R-:W1:Y:S01]  /*57f0*/  LDCU.64 UR54, c[0x0][0x348] ;  /* 0x00006900ff3677ac */ /* 0x000e620008000a00 */
[----:B------:R-:W4:Y:S01]  /*5800*/  LDS R0, [UR43+0x160] ;  /* 0x0001602bff007984 */ /* 0x000f220008000800 */
[----:B------:R-:W-:Y:S01]  /*5810*/  IMAD R64, R64, 0x4, R56 ;  /* 0x0000000440407824 */ /* 0x000fe200078e0238 */
[----:B------:R-:W1:Y:S01]  /*5820*/  LDCU UR42, c[0x0][0xb0c] ;  /* 0x00016180ff2a77ac */ /* 0x000e620008000800 */
[----:B--2---:R-:W-:-:S02]  /*5830*/  IMAD.U32 R68, RZ, RZ, UR6 ;  /* 0x00000006ff447e24 */ /* 0x004fc4000f8e00ff */
[----:B------:R-:W-:Y:S01]  /*5840*/  IMAD.U32 R67, RZ, RZ, UR7 ;  /* 0x00000007ff437e24 */ /* 0x000fe2000f8e00ff */
[----:B------:R-:W2:Y:S01]  /*5850*/  LDCU UR39, c[0x0][0xb30] ;  /* 0x00016600ff2777ac */ /* 0x000ea20008000800 */
[--C-:B------:R-:W-:Y:S02]  /*5860*/  IMAD R63, R63, -0x10, R64.reuse ;  /* 0xfffffff03f3f7824 */ /* 0x100fe400078e0240 */
[----:B------:R-:W-:Y:S01]  /*5870*/  IMAD R62, R65, -0x10, R64 ;  /* 0xfffffff0413e7824 */ /* 0x000fe200078e0240 */
[----:B------:R-:W1:Y:S01]  /*5880*/  LDCU.64 UR60, c[0x0][0x888] ;  /* 0x00011100ff3c77ac */ /* 0x000e620008000a00 */
[----:B------:R-:W1:Y:S01]  /*5890*/  LDCU.64 UR40, c[0x0][0xb28] ;  /* 0x00016500ff2877ac */ /* 0x000e620008000a00 */
[----:B------:R-:W1:Y:S01]  /*58a0*/  LDCU.128 UR56, c[0x0][0xb10] ;  /* 0x00016200ff3877ac */ /* 0x000e620008000c00 */
[----:B------:R-:W1:Y:S01]  /*58b0*/  LDCU UR62, c[0x0][0x374] ;  /* 0x00006e80ff3e77ac */ /* 0x000e620008000800 */
[----:B------:R-:W-:Y:S01]  /*58c0*/  UMOV UR53, URZ ;  /* 0x000000ff00357c82 */ /* 0x000fe20008000000 */
[----:B------:R-:W-:Y:S01]  /*58d0*/  UMOV UR47, URZ ;  /* 0x000000ff002f7c82 */ /* 0x000fe20008000000 */
[----:B-1234-:R-:W-:-:S07]  /*58e0*/  IADD3 R23, PT, PT, R0, R23, RZ ;  /* 0x0000001700177210 */ /* 0x01efce0007ffe0ff */
.L_x_171:
[----:B------:R-:W-:Y:S02]  /*58f0*/  LEA R0, R58, UR43, 0x3 ;  /* 0x0000002b3a007c11 */ /* 0x000fe4000f8e18ff */
[----:B------:R-:W-:Y:S02]  /*5900*/  SHF.L.U32 R2, R60, 0x1f, RZ ;  /* 0x0000001f3c027819 */ /* 0x000fe400000006ff */
[----:B-1----:R-:W-:Y:S02]  /*5910*/  LEA R4, R58, UR43, 0x4 ;  /* 0x0000002b3a047c11 */ /* 0x002fe4000f8e20ff */
[----:B------:R-:W1:Y:S02]  /*5920*/  SYNCS.PHASECHK.TRANS64.TRYWAIT P0, [R0+URZ+0xb0], R2 ;  /* 0x0000b002000075a7 */ /* 0x000e6400080011ff */
[----:B-1-3--:R-:W-:Y:S05]  /*5930*/  @!P0 BRA `(.L_x_96) ;  /* 0x0000005800308947 */ /* 0x00afea0003800000 */
.L_x_231:
[----:B------:R-:W-:Y:S01]  /*5940*/  R2UR UR7, R69 ;  /* 0x00000000450772ca */ /* 0x000fe200000e0000 */
[----:B------:R-:W2:Y:S01]  /*5950*/  LDS.128 R4, [R4+0x140] ;  /* 0x0001400004047984 */ /* 0x000ea20000000c00 */
[----:B-1----:R-:W-:Y:S01]  /*5960*/  VIADD R0, R0, 0xc0 ;  /* 0x000000c000007836 */ /* 0x002fe20000000000 */
[----:B------:R-:W-:Y:S04]  /*5970*/  UISETP.GE.AND UP0, UPT, UR45, 0x1, UPT ;  /* 0x000000012d00788c */ /* 0x000fe8000bf06270 */
[----:B------:R-:W-:Y:S01]  /*5980*/  PRMT R0, RZ, 0x654, R0 ;  /* 0x00000654ff007816 */ /* 0x000fe20000000000 */
[----:B------:R-:W-:Y:S01]  /*5990*/  @!PT LDS RZ, [RZ] ;  /* 0x00000000fffff984 */ /* 0x000fe20000000800 */
[----:B------:R-:W-:Y:S01]  /*59a0*/  @!PT LDS RZ, [RZ] ;  /* 0x00000000fffff984 */ /* 0x000fe20000000800 */
[----:B------:R-:W-:Y:S01]  /*59b0*/  @!PT LDS RZ, [RZ] ;  /* 0x00000000fffff984 */ /* 0x000fe20000000800 */
[----:B------:R-:W-:Y:S01]  /*59c0*/  @!PT LDS RZ, [RZ] ;  /* 0x00000000fffff984 */ /* 0x000fe20000000800 */
[----:B------:R1:W-:Y:S06]  /*59d0*/  MEMBAR.ALL.CTA ;  /* 0x0000000000007992 */ /* 0x0003ec0000008000 */
[----:B-1----:R-:W1:Y:S02]  /*59e0*/  FENCE.VIEW.ASYNC.S ;  /* 0x00000000000073c6 */ /* 0x002e640000000000 */
[----:B-1----:R1:W-:Y:S01]  /*59f0*/  SYNCS.ARRIVE.TRANS64.RED.A1T0 RZ, [R0+URZ], RZ ;  /* 0x000000ff00ff79a7 */ /* 0x0023e200081004ff */
[----:B--2---:R-:W-:Y:S11]  /*5a00*/  LOP3.LUT P0, RZ, R6, 0x1, RZ, 0xc0, !PT ;  /* 0x0000000106ff7812 */ /* 0x004ff6000780c0ff */
[----:B------:R-:W-:Y:S02]  /*5a10*/  @!UPT UIADD3 URZ, UPT, UPT, URZ, URZ, URZ ;  /* 0x000000fffffff290 */ /* 0x000fe4000fffe0ff */
[----:B------:R-:W-:Y:S01]  /*5a20*/  VOTEU.ANY UP1, P0 ;  /* 0x0000000000ff7886 */ /* 0x000fe20000020100 */
[----:B------:R-:W-:Y:S01]  /*5a30*/  PLOP3.LUT P0, PT, PT, PT, UP1, 0x80, 0x8 ;  /* 0x000000000008781c */ /* 0x000fe20003f0f018 */
[----:B------:R-:W-:Y:S06]  /*5a40*/  UP2UR UR4, UPR, URZ, 0x2 ;  /* 0x00000002ff047883 */ /* 0x000fec0008000000 */
[----:B------:R-:W-:Y:S06]  /*5a50*/  IMAD.U32 R70, RZ, RZ, UR4 ;  /* 0x00000004ff467e24 */ /* 0x000fec000f8e00ff */
[----:B------:R-:W-:Y:S02]  /*5a60*/  @P0 SHF.R.U32.HI R2, RZ, 0x10, R5 ;  /* 0x00000010ff020819 */ /* 0x000fe40000011605 */
[----:B------:R-:W-:Y:S02]  /*5a70*/  @P0 MOV R3, R4 ;  /* 0x0000000400030202 */ /* 0x000fe40000000f00 */
[----:B------:R-:W-:Y:S02]  /*5a80*/  @P0 R2UR UR4, R2 ;  /* 0x00000000020402ca */ /* 0x000fe400000e0000 */
[----:B------:R-:W-:Y:S02]  /*5a90*/  @P0 LOP3.LUT R4, R5, 0xffff, RZ, 0xc0, !PT ;  /* 0x0000ffff05040812 */ /* 0x000fe400078ec0ff */
[----:B------:R-:W-:Y:S02]  /*5aa0*/  @P0 R2UR UR6, R3 ;  /* 0x00000000030602ca */ /* 0x000fe400000e0000 */
[----:B------:R-:W-:Y:S07]  /*5ab0*/  @P0 R2UR UR5, R4 ;  /* 0x00000000040502ca */ /* 0x000fee00000e0000 */
[----:B------:R-:W-:Y:S02]  /*5ac0*/  @UP1 UMOV UR7, UR4 ;  /* 0x0000000400071c82 */ /* 0x000fe40008000000 */
[----:B------:R-:W-:Y:S02]  /*5ad0*/  IMAD.U32 R69, RZ, RZ, UR7 ;  /* 0x00000007ff457e24 */ /* 0x000fe4000f8e00ff */
[----:B------:R-:W-:Y:S02]  /*5ae0*/  @UP1 UMOV UR38, UR6 ;  /* 0x0000000600261c82 */ /* 0x000fe40008000000 */
[----:B------:R-:W-:Y:S01]  /*5af0*/  @UP1 UMOV UR37, UR5 ;  /* 0x0000000500251c82 */ /* 0x000fe20008000000 */
[----:B-1----:R-:W-:Y:S05]  /*5b00*/  BRA.U !UP0, `(.L_x_97) ;  /* 0x0000000108cc7547 */ /* 0x002fea000b800000 */
[----:B------:R-:W1:Y:S01]  /*5b10*/  LDCU UR12, c[0x0][0xb20] ;  /* 0x00016400ff0c77ac */ /* 0x000e620008000800 */
[----:B------:R-:W-:Y:S02]  /*5b20*/  UIMAD.WIDE.U32 UR4, UR62, UR59, URZ ;  /* 0x0000003b3e0472a5 */ /* 0x000fe4000f8e00ff */
[----:B------:R-:W-:Y:S02]  /*5b30*/  UIMAD.WIDE.U32 UR6, UR63, UR56, URZ ;  /* 0x000000383f0672a5 */ /* 0x000fe4000f8e00ff */
[----:B------:R-:W-:Y:S02]  /*5b40*/  UISETP.NE.AND UP0, UPT, UR58, 0x1, UPT ;  /* 0x000000013a00788c */ /* 0x000fe4000bf05270 */
[----:B------:R-:W-:Y:S02]  /*5b50*/  UIMAD.WIDE.U32 UR8, UR37, UR59, URZ ;  /* 0x0000003b250872a5 */ /* 0x000fe4000f8e00ff */
[----:B------:R-:W-:Y:S02]  /*5b60*/  UIMAD.WIDE.U32 UR10, UR38, UR56, URZ ;  /* 0x00000038260a72a5 */ /* 0x000fe4000f8e00ff */
[----:B------:R-:W-:Y:S02]  /*5b70*/  UISETP.NE.AND UP1, UPT, UR42, 0x1, UPT ;  /* 0x000000012a00788c */ /* 0x000fe4000bf25270 */
[----:B------:R-:W-:Y:S01]  /*5b80*/  UISETP.NE.AND UP2, UPT, UR45, 0x1, UPT ;  /* 0x000000012d00788c */ /* 0x000fe2000bf45270 */
[----:B------:R-:W-:Y:S02]  /*5b90*/  UMOV UR4, UR5 ;  /* 0x0000000500047c82 */ /* 0x000fe40008000000 */
[----:B-1----:R-:W-:Y:S03]  /*5ba0*/  USHF.R.U32.HI UR5, URZ, UR12, UR4 ;  /* 0x0000000cff057299 */ /* 0x002fe60008011604 */
[----:B------:R-:W-:Y:S02]  /*5bb0*/  UMOV UR4, UR7 ;  /* 0x0000000700047c82 */ /* 0x000fe40008000000 */
[----:B------:R-:W-:Y:S02]  /*5bc0*/  USHF.R.U32.HI UR7, URZ, UR57, UR4 ;  /* 0x00000039ff077299 */ /* 0x000fe40008011604 */
[----:B------:R-:W-:Y:S02]  /*5bd0*/  USEL UR4, UR62, UR5, !UP0 ;  /* 0x000000053e047287 */ /* 0x000fe4000c000000 */
[----:B------:R-:W-:Y:S01]  /*5be0*/  USEL UR7, UR63, UR7, !UP1 ;  /* 0x000000073f077287 */ /* 0x000fe2000c800000 */
[----:B------:R-:W-:Y:S01]  /*5bf0*/  UMOV UR5, UR9 ;  /* 0x0000000900057c82 */ /* 0x000fe20008000000 */
[----:B------:R-:W-:Y:S02]  /*5c00*/  UIMAD.WIDE.U32 UR8, UR4, UR40, URZ ;  /* 0x00000028040872a5 */ /* 0x000fe4000f8e00ff */
[----:B------:R-:W-:Y:S03]  /*5c10*/  USHF.R.U32.HI UR6, URZ, UR12, UR5 ;  /* 0x0000000cff067299 */ /* 0x000fe60008011605 */
[----:B------:R-:W-:Y:S01]  /*5c20*/  UMOV UR5, UR11 ;  /* 0x0000000b00057c82 */ /* 0x000fe20008000000 */
[----:B------:R-:W-:Y:S02]  /*5c30*/  UIMAD.WIDE.U32 UR10, UR7, UR40, URZ ;  /* 0x00000028070a72a5 */ /* 0x000fe4000f8e00ff */
[----:B------:R-:W-:Y:S02]  /*5c40*/  USHF.R.U32.HI UR12, URZ, UR57, UR5 ;  /* 0x00000039ff0c7299 */ /* 0x000fe40008011605 */
[----:B------:R-:W-:Y:S01]  /*5c50*/  USEL UR6, UR37, UR6, !UP0 ;  /* 0x0000000625067287 */ /* 0x000fe2000c000000 */
[----:B------:R-:W-:Y:S02]  /*5c60*/  UMOV UR5, UR9 ;  /* 0x0000000900057c82 */ /* 0x000fe40008000000 */
[----:B------:R-:W-:Y:S01]  /*5c70*/  UMOV UR10, UR11 ;  /* 0x0000000b000a7c82 */ /* 0x000fe20008000000 */
[----:B------:R-:W-:Y:S02]  /*5c80*/  @UP2 USHF.R.U32.HI UR4, URZ, UR41, UR5 ;  /* 0x00000029ff042299 */ /* 0x000fe40008011605 */
[----:B------:R-:W-:Y:S02]  /*5c90*/  @UP2 USHF.R.U32.HI UR7, URZ, UR41, UR10 ;  /* 0x00000029ff072299 */ /* 0x000fe4000801160a */
[----:B------:R-:W-:Y:S02]  /*5ca0*/  UIMAD UR4, UR45, UR4, URZ ;  /* 0x000000042d0472a4 */ /* 0x000fe4000f8e02ff */
        /* <DEDUP_REMOVED lines=8> */
[----:B------:R-:W-:Y:S02]  /*5d30*/  USEL UR11, UR6, UR4, !UP2 ;  /* 0x00000004060b7287 */ /* 0x000fe4000d000000 */
[----:B------:R-:W-:Y:S02]  /*5d40*/  UIADD3 UR8, UPT, UPT, -UR5, URZ, URZ ;  /* 0x000000ff05087290 */ /* 0x000fe4000fffe1ff */
[----:B------:R-:W-:Y:S01]  /*5d50*/  UIADD3 UR10, UPT, UPT, -UR11, URZ, URZ ;  /* 0x000000ff0b0a7290 */ /* 0x000fe2000fffe1ff */
[----:B------:R-:W-:Y:S01]  /*5d60*/  @!UP0 UMOV UR4, UR9 ;  /* 0x0000000900048c82 */ /* 0x000fe20008000000 */
[----:B------:R-:W-:Y:S02]  /*5d70*/  UIADD3 UR9, UPT, UPT, -UR6, URZ, URZ ;  /* 0x000000ff06097290 */ /* 0x000fe4000fffe1ff */
[----:B------:R-:W-:Y:S02]  /*5d80*/  @!UP0 USHF.R.U32.HI UR4, URZ, UR41, UR4 ;  /* 0x00000029ff048299 */ /* 0x000fe40008011604 */
[----:B------:R-:W-:Y:S02]  /*5d90*/  UIMAD UR10, UR45, UR10, UR6 ;  /* 0x0000000a2d0a72a4 */ /* 0x000fe4000f8e0206 */
[----:B------:R-:W-:Y:S04]  /*5da0*/  @!UP0 USEL UR4, UR5, UR4, !UP2 ;  /* 0x0000000405048287 */ /* 0x000fe8000d000000 */
[----:B------:R-:W-:Y:S02]  /*5db0*/  @!UP0 UIMAD UR10, UR7, UR10, UR4 ;  /* 0x0000000a070a82a4 */ /* 0x000fe4000f8e0204 */
[----:B------:R-:W-:Y:S02]  /*5dc0*/  @!UP0 UIADD3 UR11, UPT, UPT, UR11, -UR4, URZ ;  /* 0x800000040b0b8290 */ /* 0x000fe4000fffe0ff */
[----:B------:R-:W-:Y:S02]  /*5dd0*/  UIMAD UR7, UR42, UR8, UR38 ;  /* 0x000000082a0772a4 */ /* 0x000fe4000f8e0226 */
[----:B------:R-:W-:Y:S02]  /*5de0*/  @!UP0 UIMAD UR6, UR11, UR45, UR5 ;  /* 0x0000002d0b0682a4 */ /* 0x000fe4000f8e0205 */
[----:B------:R-:W-:Y:S01]  /*5df0*/  UIMAD UR4, UR58, UR9, UR37 ;  /* 0x000000093a0472a4 */ /* 0x000fe2000f8e0225 */
[----:B------:R-:W-:Y:S02]  /*5e00*/  @!UP0 UMOV UR5, UR10 ;  /* 0x0000000a00058c82 */ /* 0x000fe40008000000 */
[----:B------:R-:W-:Y:S02]  /*5e10*/  UIMAD UR38, UR5, UR42, UR7 ;  /* 0x0000002a052672a4 */ /* 0x000fe4000f8e0207 */
[----:B------:R-:W-:Y:S11]  /*5e20*/  UIMAD UR37, UR6, UR58, UR4 ;  /* 0x0000003a062572a4 */ /* 0x000ff6000f8e0204 */
[----:B------:R-:W-:Y:S01]  /*5e30*/  @!UPT UIADD3 URZ, UPT, UPT, URZ, URZ, URZ ;  /* 0x000000fffffff290 */ /* 0x000fe2000fffe0ff */
.L_x_97:
[----:B------:R-:W-:Y:S01]  /*5e40*/  UISETP.NE.AND UP0, UPT, UR39, 0x1, UPT ;  /* 0x000000012700788c */ /* 0x000fe2000bf05270 */
[----:B------:R-:W-:Y:S01]  /*5e50*/  LOP3.LUT P0, RZ, R56, 0x1b0, RZ, 0xc0, !PT ;  /* 0x000001b038ff7812 */ /* 0x000fe2000780c0ff */
[----:B------:R-:W-:Y:S01]  /*5e60*/  USHF.L.U32 UR50, UR16, 0x7, URZ ;  /* 0x0000000710327899 */ /* 0x000fe200080006ff */
[----:B------:R-:W-:Y:S01]  /*5e70*/  BSSY.RECONVERGENT B6, `(.L_x_98) ;  /* 0x0000034000067945 */ /* 0x000fe20003800200 */
[----:B------:R-:W-:Y:S01]  /*5e80*/  USHF.L.U32 UR49, UR20, 0x7, URZ ;  /* 0x0000000714317899 */ /* 0x000fe200080006ff */
[----:B------:R-:W-:Y:S06]  /*5e90*/  IADD3 R58, PT, PT, R58, 0x1, RZ ;  /* 0x000000013a3a7810 */ /* 0x000fec0007ffe0ff */
[----:B------:R-:W1:Y:S01]  /*5ea0*/  @!UP0 LDCU.128 UR12, c[0x0][0xb10] ;  /* 0x00016200ff0c87ac */ /* 0x000e620008000c00 */
[----:B------:R-:W2:Y:S01]  /*5eb0*/  @!UP0 LDCU UR5, c[0x0][0xb0c] ;  /* 0x00016180ff0587ac */ /* 0x000ea20008000800 */
[----:B------:R-:W3:Y:S01]  /*5ec0*/  @!UP0 LDCU UR10, c[0x0][0xb20] ;  /* 0x00016400ff0a87ac */ /* 0x000ee20008000800 */
[----:B-1----:R-:W-:Y:S02]  /*5ed0*/  UIMAD.WIDE.U32 UR8, UR38, UR12, URZ ;  /* 0x0000000c260872a5 */ /* 0x002fe4000f8e00ff */
[----:B------:R-:W-:Y:S02]  /*5ee0*/  UIMAD.WIDE.U32 UR6, UR37, UR15, URZ ;  /* 0x0000000f250672a5 */ /* 0x000fe4000f8e00ff */
[----:B------:R-:W-:Y:S03]  /*5ef0*/  @!UP0 UISETP.NE.AND UP1, UPT, UR14, 0x1, UPT ;  /* 0x000000010e00888c */ /* 0x000fe6000bf25270 */
[----:B------:R-:W-:Y:S01]  /*5f00*/  @!UP0 UMOV UR4, UR9 ;  /* 0x0000000900048c82 */ /* 0x000fe20008000000 */
[----:B--2---:R-:W-:Y:S02]  /*5f10*/  @!UP0 UISETP.NE.AND UP2, UPT, UR5, 0x1, UPT ;  /* 0x000000010500888c */ /* 0x004fe4000bf45270 */
[----:B------:R-:W-:Y:S01]  /*5f20*/  @!UP0 USHF.R.U32.HI UR4, URZ, UR13, UR4 ;  /* 0x0000000dff048299 */ /* 0x000fe20008011604 */
[----:B------:R-:W-:Y:S02]  /*5f30*/  @!UP0 UMOV UR6, UR7 ;  /* 0x0000000700068c82 */ /* 0x000fe40008000000 */
[----:B---3--:R-:W-:Y:S02]  /*5f40*/  @!UP0 USHF.R.U32.HI UR6, URZ, UR10, UR6 ;  /* 0x0000000aff068299 */ /* 0x008fe40008011606 */
[----:B------:R-:W-:Y:S02]  /*5f50*/  @!UP0 USEL UR7, UR38, UR4, !UP2 ;  /* 0x0000000426078287 */ /* 0x000fe4000d000000 */
[----:B------:R-:W-:Y:S04]  /*5f60*/  @!UP0 USEL UR6, UR37, UR6, !UP1 ;  /* 0x0000000625068287 */ /* 0x000fe8000c800000 */
[----:B------:R-:W-:Y:S02]  /*5f70*/  @!UP0 UIADD3 UR4, UPT, UPT, -UR7, UR6, URZ ;  /* 0x0000000607048290 */ /* 0x000fe4000fffe1ff */
[----:B------:R-:W-:Y:S02]  /*5f80*/  @!UP0 UIADD3 UR6, UPT, UPT, UR7, -UR6, URZ ;  /* 0x8000000607068290 */ /* 0x000fe4000fffe0ff */
[----:B------:R-:W-:Y:S02]  /*5f90*/  @!UP0 UIMAD UR38, UR4, UR5, UR38 ;  /* 0x00000005042682a4 */ /* 0x000fe4000f8e0226 */
[----:B------:R-:W-:Y:S01]  /*5fa0*/  @!UP0 UIMAD UR37, UR6, UR14, UR37 ;  /* 0x0000000e062582a4 */ /* 0x000fe2000f8e0225 */
[----:B------:R-:W-:Y:S11]  /*5fb0*/  @!P0 BRA `(.L_x_99) ;  /* 0x00000000007c8947 */ /* 0x000ff60003800000 */
[----:B------:R-:W1:Y:S01]  /*5fc0*/  LDCU.64 UR8, c[0x4][0x80] ;  /* 0x01001000ff0877ac */ /* 0x000e620008000a00 */
[----:B------:R-:W-:Y:S01]  /*5fd0*/  MOV R2, 0x0 ;  /* 0x0000000000027802 */ /* 0x000fe20000000f00 */
[----:B------:R-:W-:Y:S02]  /*5fe0*/  HFMA2 R12, -RZ, RZ, 0, 5.9604644775390625e-08 ;  /* 0x00000001ff0c7431 */ /* 0x000fe400000001ff */
[----:B------:R-:W-:Y:S01]  /*5ff0*/  IMAD.MOV.U32 R8, RZ, RZ, 0x70 ;  /* 0x00000070ff087424 */ /* 0x000fe200078e00ff */
[----:B------:R2:W3:Y:S01]  /*6000*/  LDC.64 R14, c[0x4][R2] ;  /* 0x01000000020e7b82 */ /* 0x0004e20000000a00 */
[----:B------:R-:W4:Y:S01]  /*6010*/  LDCU.64 UR6, c[0x4][0x88] ;  /* 0x01001100ff0677ac */ /* 0x000f220008000a00 */
[----:B------:R-:W-:Y:S01]  /*6020*/  IMAD.MOV.U32 R13, RZ, RZ, RZ ;  /* 0x000000ffff0d7224 */ /* 0x000fe200078e00ff */
[----:B------:R-:W2:Y:S01]  /*6030*/  LDCU.64 UR4, c[0x4][0x8] ;  /* 0x01000100ff0477ac */ /* 0x000ea20008000a00 */
[----:B-1----:R-:W-:Y:S01]  /*6040*/  MOV R5, UR9 ;  /* 0x0000000900057c02 */ /* 0x002fe20008000f00 */
[----:B------:R-:W-:Y:S01]  /*6050*/  IMAD.U32 R4, RZ, RZ, UR8 ;  /* 0x00000008ff047e24 */ /* 0x000fe2000f8e00ff */
[----:B----4-:R-:W-:Y:S01]  /*6060*/  MOV R7, UR7 ;  /* 0x0000000700077c02 */ /* 0x010fe20008000f00 */
[----:B------:R-:W-:Y:S01]  /*6070*/  IMAD.U32 R6, RZ, RZ, UR6 ;  /* 0x00000006ff067e24 */ /* 0x000fe2000f8e00ff */
[----:B--2---:R-:W-:Y:S01]  /*6080*/  MOV R11, UR5 ;  /* 0x00000005000b7c02 */ /* 0x004fe20008000f00 */
[----:B------:R-:W-:Y:S02]  /*6090*/  IMAD.U32 R10, RZ, RZ, UR4 ;  /* 0x00000004ff0a7e24 */ /* 0x000fe4000f8e00ff */
[----:B------:R-:W-:Y:S07]  /*60a0*/  LEPC R20, `(.L_x_100) ;  /* 0x000000001014794e */ /* 0x000fee0000000000 */
[----:B---3-5:R-:W-:Y:S05]  /*60b0*/  CALL.ABS.NOINC R14 ;  /* 0x000000000e007343 */ /* 0x028fea0003c00000 */
.L_x_100:
[----:B------:R-:W1:Y:S01]  /*60c0*/  LDCU.64 UR8, c[0x4][0x80] ;  /* 0x01001000ff0877ac */ /* 0x000e620008000a00 */
[----:B------:R-:W2:Y:S01]  /*60d0*/  LDC.64 R2, c[0x4][R2] ;  /* 0x0100000002027b82 */ /* 0x000ea20000000a00 */
[----:B------:R-:W-:Y:S02]  /*60e0*/  HFMA2 R12, -RZ, RZ, 0, 5.9604644775390625e-08 ;  /* 0x00000001ff0c7431 */ /* 0x000fe400000001ff */
[----:B------:R-:W-:Y:S02]  /*60f0*/  IMAD.MOV.U32 R8, RZ, RZ, 0x70 ;  /* 0x00000070ff087424 */ /* 0x000fe400078e00ff */
[----:B------:R-:W-:Y:S01]  /*6100*/  IMAD.MOV.U32 R13, RZ, RZ, RZ ;  /* 0x000000ffff0d7224 */ /* 0x000fe200078e00ff */
[----:B------:R-:W3:Y:S01]  /*6110*/  LDCU.64 UR6, c[0x4][0x88] ;  /* 0x01001100ff0677ac */ /* 0x000ee20008000a00 */
[----:B------:R-:W4:Y:S01]  /*6120*/  LDCU.64 UR4, c[0x4][0x8] ;  /* 0x01000100ff0477ac */ /* 0x000f220008000a00 */
[----:B-1----:R-:W-:Y:S02]  /*6130*/  MOV R4, UR8 ;  /* 0x0000000800047c02 */ /* 0x002fe40008000f00 */
[----:B------:R-:W-:Y:S02]  /*6140*/  MOV R5, UR9 ;  /* 0x0000000900057c02 */ /* 0x000fe40008000f00 */
[----:B---3--:R-:W-:Y:S01]  /*6150*/  MOV R7, UR7 ;  /* 0x0000000700077c02 */ /* 0x008fe20008000f00 */
[----:B------:R-:W-:Y:S01]  /*6160*/  IMAD.U32 R6, RZ, RZ, UR6 ;  /* 0x00000006ff067e24 */ /* 0x000fe2000f8e00ff */
[----:B----4-:R-:W-:Y:S01]  /*6170*/  MOV R11, UR5 ;  /* 0x00000005000b7c02 */ /* 0x010fe20008000f00 */
[----:B------:R-:W-:Y:S02]  /*6180*/  IMAD.U32 R10, RZ, RZ, UR4 ;  /* 0x00000004ff0a7e24 */ /* 0x000fe4000f8e00ff */
[----:B------:R-:W-:Y:S07]  /*6190*/  LEPC R20, `(.L_x_99) ;  /* 0x000000001014794e */ /* 0x000fee0000000000 */
[----:B--2---:R-:W-:Y:S05]  /*61a0*/  CALL.ABS.NOINC R2 ;  /* 0x0000000002007343 */ /* 0x004fea0003c00000 */
.L_x_99:
[----:B------:R-:W-:Y:S05]  /*61b0*/  BSYNC.RECONVERGENT B6 ;  /* 0x0000000000067941 */ /* 0x000fea0003800200 */
.L_x_98:
[----:B------:R-:W-:Y:S02]  /*61c0*/  R2UR UR6, R55 ;  /* 0x00000000370672ca */ /* 0x000fe400000e0000 */
[----:B------:R-:W-:Y:S02]  /*61d0*/  R2UR UR5, R68 ;  /* 0x00000000440572ca */ /* 0x000fe400000e0000 */
[----:B------:R-:W-:Y:S02]  /*61e0*/  R2UR UR4, R67 ;  /* 0x00000000430472ca */ /* 0x000fe400000e0000 */
[----:B------:R-:W-:Y:S02]  /*61f0*/  ISETP.NE.U32.AND P4, PT, R50, RZ, PT ;  /* 0x000000ff3200720c */ /* 0x000fe40003f85070 */
[----:B------:R-:W-:Y:S02]  /*6200*/  ISETP.NE.U32.AND P2, PT, RZ, UR60, PT ;  /* 0x0000003cff007c0c */ /* 0x000fe4000bf45070 */
[----:B------:R-:W-:Y:S02]  /*6210*/  ISETP.NE.AND.EX P4, PT, R51, RZ, PT, P4 ;  /* 0x000000ff3300720c */ /* 0x000fe40003f85340 */
[----:B------:R-:W-:Y:S01]  /*6220*/  ISETP.NE.AND.EX P2, PT, RZ, UR61, PT, P2 ;  /* 0x0000003dff007c0c */ /* 0x000fe2000bf45320 */
[----:B------:R-:W-:Y:S02]  /*6230*/  UISETP.NE.AND UP2, UPT, UR6, URZ, UPT ;  /* 0x000000ff0600728c */ /* 0x000fe4000bf45270 */
[----:B------:R-:W-:Y:S04]  /*6240*/  UISETP.NE.U32.AND UP0, UPT, UR5, URZ, UPT ;  /* 0x000000ff0500728c */ /* 0x000fe8000bf05070 */
[----:B------:R-:W-:Y:S01]  /*6250*/  UISETP.NE.AND.EX UP1, UPT, UR4, URZ, UPT, UP0 ;  /* 0x000000ff0400728c */ /* 0x000fe2000bf25300 */
[----:B------:R-:W-:Y:S01]  /*6260*/  PLOP3.LUT P1, PT, PT, PT, UP2, 0x80, 0x8 ;  /* 0x000000000008781c */ /* 0x000fe20003f2f028 */
[----:B------:R-:W-:Y:S03]  /*6270*/  UPLOP3.LUT UP0, UPT, UPT, UPT, UPT, 0x40, 0x4 ;  /* 0x000000000004789c */ /* 0x000fe60003f0e870 */
[----:B------:R-:W-:Y:S06]  /*6280*/  @UP2 UPLOP3.LUT UP0, UPT, UPT, UPT, UP1, 0x80, 0x8 ;  /* 0x000000000008289c */ /* 0x000fec0003f0f010 */
[----:B------:R-:W-:Y:S01]  /*6290*/  PLOP3.LUT P0, PT, PT, PT, UP0, 0x80, 0x8 ;  /* 0x000000000008781c */ /* 0x000fe20003f0f008 */
[----:B------:R-:W-:Y:S01]  /*62a0*/  @!UPT UIADD3 URZ, UPT, UPT, URZ, URZ, URZ ;  /* 0x000000fffffff290 */ /* 0x000fe2000fffe0ff */
[----:B------:R-:W-:Y:S11]  /*62b0*/  BRA.U !UP1, `(.L_x_101) ;  /* 0x0000000109407547 */ /* 0x000ff6000b800000 */
[----:B------:R-:W-:Y:S01]  /*62c0*/  UISETP.NE.U32.AND UP0, UPT, UR60, URZ, UPT ;  /* 0x000000ff3c00728c */ /* 0x000fe2000bf05070 */
[----:B------:R-:W-:Y:S01]  /*62d0*/  R2UR UR6, R68 ;  /* 0x00000000440672ca */ /* 0x000fe200000e0000 */
[----:B------:R-:W1:Y:S01]  /*62e0*/  LDCU.64 UR8, c[0x0][0x358] ;  /* 0x00006b00ff0877ac */ /* 0x000e620008000a00 */
[----:B------:R-:W-:Y:S02]  /*62f0*/  HFMA2 R26, -RZ, RZ, 0, 5.9604644775390625e-08 ;  /* 0x00000001ff1a7431 */ /* 0x000fe400000001ff */
[----:B------:R-:W-:Y:S01]  /*6300*/  IMAD.MOV.U32 R0, RZ, RZ, 0x1 ;  /* 0x00000001ff007424 */ /* 0x000fe200078e00ff */
[----:B------:R-:W-:Y:S06]  /*6310*/  UISETP.NE.AND.EX UP0, UPT, UR61, URZ, UPT, UP0 ;  /* 0x000000ff3d00728c */ /* 0x000fec000bf05300 */
[----:B------:R-:W-:Y:S05]  /*6320*/  PLOP3.LUT P3, PT, PT, PT, UP0, 0x80, 0x8 ;  /* 0x000000000008781c */ /* 0x000fea0003f6f008 */
[----:B------:R-:W2:Y:S01]  /*6330*/  @UP0 LDCU.64 UR4, c[0x0][0x888] ;  /* 0x00011100ff0407ac */ /* 0x000ea20008000a00 */
[----:B------:R-:W-:Y:S07]  /*6340*/  @UP0 UIMAD UR6, UR36, UR6, URZ ;  /* 0x00000006240602a4 */ /* 0x000fee000f8e02ff */
[----:B------:R-:W-:Y:S01]  /*6350*/  @!P3 PRMT R26, R0, 0x7610, R26 ;  /* 0x00007610001ab816 */ /* 0x000fe2000000001a */
[----:B--2---:R-:W-:Y:S06]  /*6360*/  @UP0 UIMAD.WIDE UR4, UR6, 0x4, UR4 ;  /* 0x00000004060408a5 */ /* 0x004fec000f8e0204 */
[----:B------:R-:W-:Y:S02]  /*6370*/  IMAD.U32 R2, RZ, RZ, UR4 ;  /* 0x00000004ff027e24 */ /* 0x000fe4000f8e00ff */
[----:B------:R-:W-:Y:S03]  /*6380*/  IMAD.U32 R3, RZ, RZ, UR5 ;  /* 0x00000005ff037e24 */ /* 0x000fe6000f8e00ff */
[----:B------:R-:W2:Y:S02]  /*6390*/  @!UP0 LDCU UR4, c[0x0][0x880] ;  /* 0x00011000ff0487ac */ /* 0x000ea40008000800 */
[----:B-1---5:R1:W5:Y:S02]  /*63a0*/  @P3 LDG.E R27, desc[UR8][R2.64] ;  /* 0x00000008021b3981 */ /* 0x022364000c1e1900 */
[----:B-12---:R-:W-:Y:S02]  /*63b0*/  @!P3 MOV R27, UR4 ;  /* 0x00000004001bbc02 */ /* 0x006fe40008000f00 */
.L_x_101:
[----:B------:R-:W-:Y:S05]  /*63c0*/  @!P4 BRA `(.L_x_102) ;  /* 0x000000000024c947 */ /* 0x000fea0003800000 */
[----:B------:R-:W-:Y:S01]  /*63d0*/  ISETP.NE.U32.AND P3, PT, R48, RZ, PT ;  /* 0x000000ff3000720c */ /* 0x000fe20003f65070 */
[----:B------:R-:W1:Y:S03]  /*63e0*/  LDCU.64 UR4, c[0x0][0x358] ;  /* 0x00006b00ff0477ac */ /* 0x000e660008000a00 */
[----:B------:R-:W-:Y:S11]  /*63f0*/  ISETP.NE.AND.EX P3, PT, R49, RZ, PT, P3 ;  /* 0x000000ff3100720c */ /* 0x000ff60003f65330 */
[----:B------:R-:W-:Y:S02]  /*6400*/  @!UPT UIADD3 URZ, UPT, UPT, URZ, URZ, URZ ;  /* 0x000000fffffff290 */ /* 0x000fe4000fffe0ff */
[----:B------:R-:W2:Y:S01]  /*6410*/  @P3 LDC.64 R2, c[0x0][0x8a8] ;  /* 0x00022a00ff023b82 */ /* 0x000ea20000000a00 */
[----:B------:R-:W-:Y:S04]  /*6420*/  @P3 IMAD R0, R50, UR36, RZ ;  /* 0x0000002432003c24 */ /* 0x000fe8000f8e02ff */
[----:B--2---:R-:W-:Y:S05]  /*6430*/  @P3 IMAD.WIDE R2, R0, 0x4, R2 ;  /* 0x0000000400023825 */ /* 0x004fea00078e0202 */
[----:B-1---5:R1:W5:Y:S02]  /*6440*/  @P3 LDG.E R24, desc[UR4][R2.64] ;  /* 0x0000000402183981 */ /* 0x022364000c1e1900 */
[----:B-1----:R-:W2:Y:S02]  /*6450*/  @!P3 LDC R24, c[0x0][0x8a0] ;  /* 0x00022800ff18bb82 */ /* 0x002ea40000000800 */
.L_x_102:
[----:B-----5:R-:W-:Y:S01]  /*6460*/  FSETP.NEU.AND P3, PT, R27, RZ, PT ;  /* 0x000000ff1b00720b */ /* 0x020fe20003f6d000 */
[----:B------:R-:W-:Y:S01]  /*6470*/  BSSY B1, `(.L_x_103) ;  /* 0x0000038000017945 */ /* 0x000fe20003800000 */
[----:B------:R-:W-:Y:S01]  /*6480*/  SEL R3, RZ, 0xffffffff, P2 ;  /* 0xffffffffff037807 */ /* 0x000fe20001000000 */
[----:B------:R-:W-:Y:S01]  /*6490*/  IMAD.MOV.U32 R74, RZ, RZ, 0x1 ;  /* 0x00000001ff4a7424 */ /* 0x000fe200078e00ff */
[----:B------:R-:W-:Y:S01]  /*64a0*/  @P1 LOP3.LUT P2, RZ, R26, 0xff, RZ, 0xc0, !PT ;  /* 0x000000ff1aff1812 */ /* 0x000fe2000784c0ff */
[C---:B------:R-:W-:Y:S01]  /*64b0*/  IMAD R25, R22.reuse, 0x80, R23 ;  /* 0x0000008016197824 */ /* 0x040fe200078e0217 */
[----:B------:R-:W-:Y:S01]  /*64c0*/  @P1 SEL R0, RZ, 0xffffffff, P3 ;  /* 0xffffffffff001807 */ /* 0x000fe20001800000 */
[----:B------:R-:W-:Y:S01]  /*64d0*/  IMAD R59, R65, -0x10, R63 ;  /* 0xfffffff0413b7824 */ /* 0x000fe200078e023f */
[----:B------:R-:W-:Y:S01]  /*64e0*/  LEA R72, R22, UR43, 0x3 ;  /* 0x0000002b16487c11 */ /* 0x000fe2000f8e18ff */
[----:B------:R-:W-:Y:S01]  /*64f0*/  IMAD.MOV.U32 R73, RZ, RZ, RZ ;  /* 0x000000ffff497224 */ /* 0x000fe200078e00ff */
[C---:B------:R-:W-:Y:S02]  /*6500*/  @P0 SEL R0, R3.reuse, R0, !P2 ;  /* 0x0000000003000207 */ /* 0x040fe40005000000 */
[----:B------:R-:W-:Y:S02]  /*6510*/  CS2R R46, SRZ ;  /* 0x00000000002e7805 */ /* 0x000fe4000001ff00 */
[----:B------:R-:W-:Y:S02]  /*6520*/  PLOP3.LUT P2, PT, PT, PT, UP1, 0x80, 0x8 ;  /* 0x000000000008781c */ /* 0x000fe40003f4f018 */
[----:B------:R-:W-:Y:S02]  /*6530*/  CS2R R44, SRZ ;  /* 0x00000000002c7805 */ /* 0x000fe4000001ff00 */
[----:B------:R-:W-:Y:S02]  /*6540*/  @P1 LOP3.LUT R0, R0, 0x1, RZ, 0xc0, !PT ;  /* 0x0000000100001812 */ /* 0x000fe400078ec0ff */
[----:B------:R-:W-:Y:S02]  /*6550*/  CS2R R42, SRZ ;  /* 0x00000000002a7805 */ /* 0x000fe4000001ff00 */
[----:B------:R-:W-:Y:S02]  /*6560*/  LOP3.LUT P4, R57, R26, 0xff, RZ, 0xc0, !PT ;  /* 0x000000ff1a397812 */ /* 0x000fe4000788c0ff */
[----:B------:R-:W-:Y:S02]  /*6570*/  CS2R R40, SRZ ;  /* 0x0000000000287805 */ /* 0x000fe4000001ff00 */
[----:B------:R-:W-:Y:S02]  /*6580*/  ISETP.NE.U32.OR P5, PT, R0, 0x1, !P1 ;  /* 0x000000010000780c */ /* 0x000fe40004fa5470 */
[----:B------:R-:W-:Y:S02]  /*6590*/  CS2R R38, SRZ ;  /* 0x0000000000267805 */ /* 0x000fe4000001ff00 */
[----:B------:R-:W-:Y:S02]  /*65a0*/  SEL R2, RZ, 0xffffffff, P3 ;  /* 0xffffffffff027807 */ /* 0x000fe40001800000 */
[----:B------:R-:W-:Y:S02]  /*65b0*/  CS2R R36, SRZ ;  /* 0x0000000000247805 */ /* 0x000fe4000001ff00 */
[----:B------:R-:W-:Y:S02]  /*65c0*/  P2R R71, PR, RZ, 0x20 ;  /* 0x00000020ff477803 */ /* 0x000fe40000000000 */
[----:B------:R-:W-:Y:S02]  /*65d0*/  CS2R R34, SRZ ;  /* 0x0000000000227805 */ /* 0x000fe4000001ff00 */
[----:B------:R-:W-:Y:S02]  /*65e0*/  CS2R R32, SRZ ;  /* 0x0000000000207805 */ /* 0x000fe4000001ff00 */
[----:B------:R-:W-:Y:S04]  /*65f0*/  @P2 SEL R2, R3, R2, !P4 ;  /* 0x0000000203022207 */ /* 0x000fe80006000000 */
[----:B------:R-:W-:Y:S02]  /*6600*/  LOP3.LUT R2, R2, 0x1, RZ, 0xc0, !PT ;  /* 0x0000000102027812 */ /* 0x000fe400078ec0ff */
[----:B------:R-:W-:Y:S02]  /*6610*/  @P5 SHF.L.U32 R0, RZ, 0x1f, RZ ;  /* 0x0000001fff005819 */ /* 0x000fe400000006ff */
[----:B------:R-:W-:Y:S02]  /*6620*/  ISETP.NE.U32.AND P2, PT, R2, 0x1, PT ;  /* 0x000000010200780c */ /* 0x000fe40003f45070 */
[----:B------:R1:W3:Y:S02]  /*6630*/  @P5 SYNCS.PHASECHK.TRANS64.TRYWAIT P1, [UR43+0x60], R0 ;  /* 0x00006000ff0055a7 */ /* 0x0002e4000802112b */
[----:B------:R-:W-:Y:S02]  /*6640*/  P2R R75, PR, RZ, 0x4 ;  /* 0x00000004ff4b7803 */ /* 0x000fe40000000000 */
[----:B-1----:R-:W-:Y:S04]  /*6650*/  SHF.L.U32 R0, R61, 0x1f, RZ ;  /* 0x0000001f3d007819 */ /* 0x002fe800000006ff */
[----:B------:R1:W4:Y:S01]  /*6660*/  SYNCS.PHASECHK.TRANS64.TRYWAIT P0, [R72+URZ+0xd0], R0 ;  /* 0x0000d000480075a7 */ /* 0x00032200080011ff */
[----:B---3--:R-:W-:Y:S01]  /*6670*/  @P5 SEL R74, RZ, 0x1, !P1 ;  /* 0x00000001ff4a5807 */ /* 0x008fe20004800000 */
[----:B-1----:R-:W-:Y:S06]  /*6680*/  @!P5 BRA `(.L_x_104) ;  /* 0x000000000058d947 */ /* 0x002fec0003800000 */
[----:B------:R-:W-:Y:S01]  /*6690*/  IMAD.MOV.U32 R46, RZ, RZ, RZ ;  /* 0x000000ffff2e7224 */ /* 0x000fe200078e00ff */
[----:B------:R-:W-:Y:S01]  /*66a0*/  ISETP.NE.AND P1, PT, R74, RZ, PT ;  /* 0x000000ff4a00720c */ /* 0x000fe20003f25270 */
[----:B------:R-:W-:Y:S01]  /*66b0*/  BSSY B0, `(.L_x_105) ;  /* 0x000000c000007945 */ /* 0x000fe20003800000 */
[----:B------:R-:W-:Y:S02]  /*66c0*/  CS2R R34, SRZ ;  /* 0x0000000000227805 */ /* 0x000fe4000001ff00 */
[----:B------:R-:W-:Y:S02]  /*66d0*/  CS2R R32, SRZ ;  /* 0x0000000000207805 */ /* 0x000fe4000001ff00 */
[----:B------:R-:W-:Y:S02]  /*66e0*/  CS2R R38, SRZ ;  /* 0x0000000000267805 */ /* 0x000fe4000001ff00 */
[----:B------:R-:W-:Y:S02]  /*66f0*/  CS2R R36, SRZ ;  /* 0x0000000000247805 */ /* 0x000fe4000001ff00 */
[----:B------:R-:W-:Y:S02]  /*6700*/  CS2R R42, SRZ ;  /* 0x00000000002a7805 */ /* 0x000fe4000001ff00 */
[----:B------:R-:W-:Y:S02]  /*6710*/  CS2R R40, SRZ ;  /* 0x0000000000287805 */ /* 0x000fe4000001ff00 */
[----:B------:R-:W-:Y:S01]  /*6720*/  CS2R R44, SRZ ;  /* 0x00000000002c7805 */ /* 0x000fe2000001ff00 */
[----:B------:R-:W-:Y:S06]  /*6730*/  @P1 BRA `(.L_x_106) ;  /* 0x00000000000c1947 */ /* 0x000fec0003800000 */
[----:B------:R-:W-:Y:S04]  /*6740*/  SHF.L.U32 R3, RZ, 0x1f, RZ ;  /* 0x0000001fff037819 */ /* 0x000fe800000006ff */
[----:B------:R-:W1:Y:S02]  /*6750*/  SYNCS.PHASECHK.TRANS64.TRYWAIT P1, [UR43+0x60], R3 ;  /* 0x00006003ff0075a7 */ /* 0x000e64000802112b */
[----:B-1----:R-:W-:Y:S05]  /*6760*/  @!P1 BRA `(.L_x_107) ;  /* 0x0000004800b89947 */ /* 0x002fea0003800000 */
.L_x_106:
[----:B------:R-:W-:Y:S05]  /*6770*/  BSYNC B0 ;  /* 0x0000000000007941 */ /* 0x000fea0003800000 */
.L_x_105:
[----:B------:R-:W-:Y:S01]  /*6780*/  ISETP.NE.AND P1, PT, R75, RZ, PT ;  /* 0x000000ff4b00720c */ /* 0x000fe20003f25270 */
[----:B------:R-:W-:Y:S11]  /*6790*/  HFMA2 R73, -RZ, RZ, 0, 5.9604644775390625e-08 ;  /* 0x00000001ff497431 */ /* 0x000ff600000001ff */
[----:B------:R-:W-:Y:S01]  /*67a0*/  @!UPT UIADD3 URZ, UPT, UPT, URZ, URZ, URZ ;  /* 0x000000fffffff290 */ /* 0x000fe2000fffe0ff */
[----:B------:R3:W1:Y:S04]  /*67b0*/  @P1 LDS.128 R32, [R64] ;  /* 0x0000000040201984 */ /* 0x0006680000000c00 */
[----:B------:R3:W1:Y:S04]  /*67c0*/  @P1 LDS.128 R36, [R63+0x10] ;  /* 0x000010003f241984 */ /* 0x0006680000000c00 */
[----:B------:R3:W1:Y:S04]  /*67d0*/  @P1 LDS.128 R40, [R62+0x20] ;  /* 0x000020003e281984 */ /* 0x0006680000000c00 */
[----:B------:R3:W1:Y:S02]  /*67e0*/  @P1 LDS.128 R44, [R59+0x30] ;  /* 0x000030003b2c1984 */ /* 0x0006640000000c00 */
.L_x_104:
[----:B------:R-:W-:Y:S05]  /*67f0*/  BSYNC B1 ;  /* 0x0000000000017941 */ /* 0x000fea0003800000 */
.L_x_103:
[----:B-1----:R-:W-:Y:S04]  /*6800*/  SHF.R.U32.HI R2, RZ, 0x15, R25 ;  /* 0x00000015ff027819 */ /* 0x002fe80000011619 */
[----:B------:R-:W-:Y:S01]  /*6810*/  LOP3.LUT P1, RZ, R2, 0x3, R52, 0x48, !PT ;  /* 0x0000000302ff7812 */ /* 0x000fe20007824834 */
[----:B------:R-:W-:Y:S01]  /*6820*/  @!UPT UIADD3 URZ, UPT, UPT, URZ, URZ, URZ ;  /* 0x000000fffffff290 */ /* 0x000fe2000fffe0ff */
[----:B----4-:R-:W-:Y:S11]  /*6830*/  @P0 BRA `(.L_x_108) ;  /* 0x0000000000080947 */ /* 0x010ff60003800000 */
[----:B------:R-:W1:Y:S02]  /*6840*/  SYNCS.PHASECHK.TRANS64.TRYWAIT P0, [R72+URZ+0xd0], R0 ;  /* 0x0000d000480075a7 */ /* 0x000e6400080011ff */
[----:B-1----:R-:W-:Y:S05]  /*6850*/  @!P0 BRA `(.L_x_109) ;  /* 0x0000004800948947 */ /* 0x002fea0003800000 */
.L_x_108:
[----:B------:R-:W-:Y:S05]  /*6860*/  @!P1 BRA `(.L_x_110) ;  /* 0x0000000000409947 */ /* 0x000fea0003800000 */
[----:B------:R-:W4:Y:S01]  /*6870*/  LDCU.64 UR8, c[0x4][0x70] ;  /* 0x01000e00ff0877ac */ /* 0x000f220008000a00 */
[----:B------:R-:W-:Y:S01]  /*6880*/  MOV R3, 0x0 ;  /* 0x0000000000037802 */ /* 0x000fe20000000f00 */
[----:B------:R-:W-:Y:S02]  /*6890*/  HFMA2 R12, -RZ, RZ, 0, 5.9604644775390625e-08 ;  /* 0x00000001ff0c7431 */ /* 0x000fe400000001ff */
[----:B------:R-:W-:Y:S02]  /*68a0*/  IMAD.MOV.U32 R8, RZ, RZ, 0x192 ;  /* 0x00000192ff087424 */ /* 0x000fe400078e00ff */
[----:B------:R-:W-:Y:S01]  /*68b0*/  IMAD.MOV.U32 R13, RZ, RZ, RZ ;  /* 0x000000ffff0d7224 */ /* 0x000fe200078e00ff */
[----:B------:R-:W5:Y:S01]  /*68c0*/  LDCU.64 UR6, c[0x4][0x78] ;  /* 0x01000f00ff0677ac */ /* 0x000f620008000a00 */
[----:B------:R-:W1:Y:S01]  /*68d0*/  LDC.64 R2, c[0x4][R3] ;  /* 0x0100000003027b82 */ /* 0x000e620000000a00 */
[----:B------:R-:W2:Y:S01]  /*68e0*/  LDCU.64 UR4, c[0x4][0x10] ;  /* 0x01000200ff0477ac */ /* 0x000ea20008000a00 */
[----:B----4-:R-:W-:Y:S01]  /*68f0*/  MOV R5, UR9 ;  /* 0x0000000900057c02 */ /* 0x010fe20008000f00 */
[----:B------:R-:W-:Y:S01]  /*6900*/  IMAD.U32 R4, RZ, RZ, UR8 ;  /* 0x00000008ff047e24 */ /* 0x000fe2000f8e00ff */
[----:B-----5:R-:W-:Y:S01]  /*6910*/  MOV R7, UR7 ;  /* 0x0000000700077c02 */ /* 0x020fe20008000f00 */
[----:B------:R-:W-:Y:S01]  /*6920*/  IMAD.U32 R6, RZ, RZ, UR6 ;  /* 0x00000006ff067e24 */ /* 0x000fe2000f8e00ff */
[----:B--2---:R-:W-:Y:S01]  /*6930*/  MOV R11, UR5 ;  /* 0x00000005000b7c02 */ /* 0x004fe20008000f00 */
[----:B------:R-:W-:Y:S02]  /*6940*/  IMAD.U32 R10, RZ, RZ, UR4 ;  /* 0x00000004ff0a7e24 */ /* 0x000fe4000f8e00ff */
[----:B------:R-:W-:Y:S07]  /*6950*/  LEPC R20, `(.L_x_110) ;  /* 0x000000001014794e */ /* 0x000fee0000000000 */
[----:B-1-3--:R-:W-:Y:S05]  /*6960*/  CALL.ABS.NOINC R2 ;  /* 0x0000000002007343 */ /* 0x00afea0003c00000 */
.L_x_110:
[----:B------:R-:W-:Y:S05]  /*6970*/  WARPSYNC.ALL ;  /* 0x0000000000007948 */ /* 0x000fea0003800000 */
[----:B------:R-:W-:Y:S01]  /*6980*/  R2UR UR4, R25 ;  /* 0x00000000190472ca */ /* 0x000fe200000e0000 */
[----:B------:R-:W-:Y:S01]  /*6990*/  BSSY.RECONVERGENT B0, `(.L_x_111) ;  /* 0x0000039000007945 */ /* 0x000fe20003800200 */
[----:B------:R-:W-:Y:S11]  /*69a0*/  ISETP.NE.AND P0, PT, R66, RZ, PT ;  /* 0x000000ff4200720c */ /* 0x000ff60003f05270 */
[----:B------:R-:W1:Y:S02]  /*69b0*/  LDTM.x16 R4, tmem[UR4] ;  /* 0x00000004000479ee */ /* 0x000e640008240000 */
[C---:B-12---:R-:W-:Y:S01]  /*69c0*/  FMUL R0, R24.reuse, R4 ;  /* 0x0000000418007220 */ /* 0x046fe20000400000 */
[C---:B------:R-:W-:Y:S01]  /*69d0*/  FMUL R2, R24.reuse, R5 ;  /* 0x0000000518027220 */ /* 0x040fe20000400000 */
[C---:B------:R-:W-:Y:S01]  /*69e0*/  FMUL R3, R24.reuse, R6 ;  /* 0x0000000618037220 */ /* 0x040fe20000400000 */
[C---:B------:R-:W-:Y:S01]  /*69f0*/  FMUL R7, R24.reuse, R7 ;  /* 0x0000000718077220 */ /* 0x040fe20000400000 */
[C---:B------:R-:W-:Y:S01]  /*6a00*/  FFMA R28, R27.reuse, R32, R0 ;  /* 0x000000201b1c7223 */ /* 0x040fe20000000000 */
        /* <DEDUP_REMOVED lines=10> */
[----:B------:R1:W-:Y:S01]  /*6ab0*/  STS.128 [R64], R28 ;  /* 0x0000001c40007388 */ /* 0x0003e20000000c00 */
        /* <DEDUP_REMOVED lines=8> */
[----:B------:R1:W-:Y:S01]  /*6b40*/  STS.128 [R63+0x10], R4 ;  /* 0x000010043f007388 */ /* 0x0003e20000000c00 */
[C---:B------:R-:W-:Y:S01]  /*6b50*/  FMUL R13, R24.reuse, R17 ;  /* 0x00000011180d7220 */ /* 0x040fe20000400000 */
[C---:B------:R-:W-:Y:S01]  /*6b60*/  FFMA R10, R27.reuse, R42, R10 ;  /* 0x0000002a1b0a7223 */ /* 0x040fe2000000000a */
[C---:B------:R-:W-:Y:S01]  /*6b70*/  FMUL R14, R24.reuse, R18 ;  /* 0x00000012180e7220 */ /* 0x040fe20000400000 */
[C---:B------:R-:W-:Y:S01]  /*6b80*/  FFMA R11, R27.reuse, R43, R15 ;  /* 0x0000002b1b0b7223 */ /* 0x040fe2000000000f */
[----:B------:R-:W-:Y:S01]  /*6b90*/  FMUL R19, R24, R19 ;  /* 0x0000001318137220 */ /* 0x000fe20000400000 */
[C---:B------:R-:W-:Y:S01]  /*6ba0*/  FFMA R12, R27.reuse, R44, R12 ;  /* 0x0000002c1b0c7223 */ /* 0x040fe2000000000c */
[C---:B------:R-:W-:Y:S01]  /*6bb0*/  FFMA R13, R27.reuse, R45, R13 ;  /* 0x0000002d1b0d7223 */ /* 0x040fe2000000000d */
[C---:B------:R-:W-:Y:S01]  /*6bc0*/  FFMA R14, R27.reuse, R46, R14 ;  /* 0x0000002e1b0e7223 */ /* 0x040fe2000000000e */
[----:B------:R1:W-:Y:S01]  /*6bd0*/  STS.128 [R62+0x20], R8 ;  /* 0x000020083e007388 */ /* 0x0003e20000000c00 */
[----:B------:R-:W-:Y:S05]  /*6be0*/  FFMA R15, R27, R47, R19 ;  /* 0x0000002f1b0f7223 */ /* 0x000fea0000000013 */
[----:B------:R1:W-:Y:S01]  /*6bf0*/  STS.128 [R59+0x30], R12 ;  /* 0x0000300c3b007388 */ /* 0x0003e20000000c00 */
[----:B------:R-:W-:Y:S01]  /*6c00*/  @!PT LDS RZ, [RZ] ;  /* 0x00000000fffff984 */ /* 0x000fe20000000800 */
[----:B------:R-:W-:Y:S01]  /*6c10*/  @!PT LDS RZ, [RZ] ;  /* 0x00000000fffff984 */ /* 0x000fe20000000800 */
[----:B------:R-:W-:Y:S01]  /*6c20*/  @!PT LDS RZ, [RZ] ;  /* 0x00000000fffff984 */ /* 0x000fe20000000800 */
[----:B------:R-:W-:Y:S01]  /*6c30*/  @!PT LDS RZ, [RZ] ;  /* 0x00000000fffff984 */ /* 0x000fe20000000800 */
[----:B------:R2:W-:Y:S06]  /*6c40*/  MEMBAR.ALL.CTA ;  /* 0x0000000000007992 */ /* 0x0005ec0000008000 */
[----:B--2---:R-:W2:Y:S02]  /*6c50*/  FENCE.VIEW.ASYNC.S ;  /* 0x00000000000073c6 */ /* 0x004ea40000000000 */
[----:B--2---:R-:W-:Y:S06]  /*6c60*/  BAR.SYNC.DEFER_BLOCKING 0x1, 0x80 ;  /* 0x0042000000007b1d */ /* 0x004fec0000010000 */
[----:B------:R-:W-:Y:S05]  /*6c70*/  @P0 BRA `(.L_x_112) ;  /* 0x0000000000280947 */ /* 0x000fea0003800000 */
[----:B------:R-:W-:Y:S01]  /*6c80*/  UIADD3 UR4, UPT, UPT, UR43, 0x200, URZ ;  /* 0x000002002b047890 */ /* 0x000fe2000fffe0ff */
[----:B------:R-:W-:Y:S05]  /*6c90*/  UMOV UR51, UR36 ;  /* 0x0000002400337c82 */ /* 0x000fea0008000000 */
[----:B------:R-:W-:Y:S01]  /*6ca0*/  MOV R56, UR4 ;  /* 0x0000000400387c02 */ /* 0x000fe20008000f00 */
[----:B------:R-:W-:Y:S03]  /*6cb0*/  UIADD3 UR4, UP0, UPT, UR54, 0x680, URZ ;  /* 0x0000068036047890 */ /* 0x000fe6000ff1e0ff */
[----:B------:R-:W-:Y:S01]  /*6cc0*/  R2UR UR48, R56 ;  /* 0x00000000383072ca */ /* 0x000fe200000e0000 */
[----:B------:R-:W-:Y:S11]  /*6cd0*/  UIADD3.X UR5, UPT, UPT, URZ, UR55, URZ, UP0, !UPT ;  /* 0x00000037ff057290 */ /* 0x000ff600087fe4ff */
[----:B------:R-:W-:Y:S01]  /*6ce0*/  @!UPT UIADD3 URZ, UPT, UPT, URZ, URZ, URZ ;  /* 0x000000fffffff290 */ /* 0x000fe2000fffe0ff */
[----:B------:R2:W-:Y:S01]  /*6cf0*/  UTMASTG.3D [UR48], [UR4] ;  /* 0x00000030040073b5 */ /* 0x0005e20008010000 */
[----:B------:R0:W-:Y:S01]  /*6d00*/  UTMACMDFLUSH ;  /* 0x00000000000079b7 */ /* 0x0001e20000000000 */
[----:B--2---:R-:W-:Y:S04]  /*6d10*/  DEPBAR.LE SB0, 0x1 ;  /* 0x000080400000791a */ /* 0x004fe80000000000 */
.L_x_112:
[----:B------:R-:W-:Y:S05]  /*6d20*/  BSYNC.RECONVERGENT B0 ;  /* 0x0000000000007941 */ /* 0x000fea0003800200 */
.L_x_111:
[----:B------:R-:W-:Y:S01]  /*6d30*/  BAR.SYNC.DEFER_BLOCKING 0x1, 0x80 ;  /* 0x0042000000007b1d */ /* 0x000fe20000010000 */
[----:B------:R-:W-:Y:S01]  /*6d40*/  ISETP.NE.AND P1, PT, R71, RZ, PT ;  /* 0x000000ff4700720c */ /* 0x000fe20003f25270 */
[----:B------:R-:W-:Y:S01]  /*6d50*/  UISETP.NE.AND UP0, UPT, UR53, URZ, UPT ;  /* 0x000000ff3500728c */ /* 0x000fe2000bf05270 */
[----:B------:R-:W-:Y:S11]  /*6d60*/  LEA R2, R73, UR43, 0x3 ;  /* 0x0000002b49027c11 */ /* 0x000ff6000f8e18ff */
[----:B------:R-:W-:Y:S01]  /*6d70*/  @P1 SHF.L.U32 R3, RZ, 0x1f, RZ ;  /* 0x0000001fff031819 */ /* 0x000fe200000006ff */
[----:B------:R-:W-:Y:S06]  /*6d80*/  BRA.U !UP0, `(.L_x_113) ;  /* 0x0000000108247547 */ /* 0x000fec000b800000 */
[----:B-1----:R-:W-:Y:S01]  /*6d90*/  IMAD.U32 R4, RZ, RZ, UR47 ;  /* 0x0000002fff047e24 */ /* 0x002fe2000f8e00ff */
[----:B------:R-:W-:Y:S01]  /*6da0*/  MOV R0, UR52 ;  /* 0x0000003400007c02 */ /* 0x000fe20008000f00 */
[----:B------:R-:W-:Y:S03]  /*6db0*/  UIADD3 UR4, UPT, UPT, UR47, 0x1, URZ ;  /* 0x000000012f047890 */ /* 0x000fe6000fffe0ff */
[----:B------:R-:W-:Y:S01]  /*6dc0*/  @P1 LEA R4, R4, UR43, 0x3 ;  /* 0x0000002b04041c11 */ /* 0x000fe2000f8e18ff */
[----:B------:R-:W-:Y:S04]  /*6dd0*/  UISETP.NE.AND UP0, UPT, UR4, 0x4, UPT ;  /* 0x000000040400788c */ /* 0x000fe8000bf05270 */
[----:B------:R-:W-:Y:S01]  /*6de0*/  @P1 VIADD R4, R4, 0x80 ;  /* 0x0000008004041836 */ /* 0x000fe20000000000 */
[----:B------:R-:W-:Y:S04]  /*6df0*/  USEL UR47, UR4, URZ, UP0 ;  /* 0x000000ff042f7287 */ /* 0x000fe80008000000 */
[----:B------:R-:W-:Y:S04]  /*6e00*/  @P1 PRMT R0, R0, 0x654, R4 ;  /* 0x0000065400001816 */ /* 0x000fe80000000004 */
[----:B------:R2:W-:Y:S04]  /*6e10*/  @P1 SYNCS.ARRIVE.TRANS64.RED.A1T0 RZ, [R0+URZ], RZ ;  /* 0x000000ff00ff19a7 */ /* 0x0005e800081004ff */
.L_x_113:
[----:B------:R-:W4:Y:S01]  /*6e20*/  @P1 SYNCS.PHASECHK.TRANS64.TRYWAIT P0, [R2+URZ+0x60], R3 ;  /* 0x00006003020015a7 */ /* 0x000f2200080011ff */
[----:B------:R-:W-:Y:S01]  /*6e30*/  BSSY B1, `(.L_x_114) ;  /* 0x0000016000017945 */ /* 0x000fe20003800000 */
[----:B----4-:R-:W-:Y:S03]  /*6e40*/  @P1 SEL R74, RZ, 0x1, !P0 ;  /* 0x00000001ff4a1807 */ /* 0x010fe60004000000 */
[----:B------:R-:W-:Y:S05]  /*6e50*/  @!P1 BRA `(.L_x_115) ;  /* 0x00000000004c9947 */ /* 0x000fea0003800000 */
[----:B------:R-:W-:Y:S01]  /*6e60*/  ISETP.NE.AND P0, PT, R74, RZ, PT ;  /* 0x000000ff4a00720c */ /* 0x000fe20003f05270 */
[----:B------:R-:W-:Y:S01]  /*6e70*/  BSSY B0, `(.L_x_116) ;  /* 0x000000b000007945 */ /* 0x000fe20003800000 */
[----:B------:R-:W-:Y:S11]  /*6e80*/  ISETP.NE.AND P1, PT, R75, RZ, PT ;  /* 0x000000ff4b00720c */ /* 0x000ff60003f25270 */
[----:B------:R-:W-:Y:S02]  /*6e90*/  @!UPT UIADD3 URZ, UPT, UPT, URZ, URZ, URZ ;  /* 0x000000fffffff290 */ /* 0x000fe4000fffe0ff */
[C---:B-1----:R-:W-:Y:S01]  /*6ea0*/  @P1 IMAD R6, R73.reuse, 0x2000, R64 ;  /* 0x0000200049061824 */ /* 0x042fe200078e0240 */
[C---:B------:R-:W-:Y:S01]  /*6eb0*/  @P1 LEA R4, R73.reuse, R62, 0xd ;  /* 0x0000003e49041211 */ /* 0x040fe200078e68ff */
[C---:B------:R-:W-:Y:S02]  /*6ec0*/  @P1 IMAD R5, R73.reuse, 0x2000, R63 ;  /* 0x0000200049051824 */ /* 0x040fe400078e023f */
[----:B------:R-:W-:Y:S01]  /*6ed0*/  @P1 IMAD R3, R73, 0x2000, R59 ;  /* 0x0000200049031824 */ /* 0x000fe200078e023b */
[----:B------:R-:W-:Y:S06]  /*6ee0*/  @P0 BRA `(.L_x_117) ;  /* 0x00000000000c0947 */ /* 0x000fec0003800000 */
[----:B--2---:R-:W-:Y:S04]  /*6ef0*/  SHF.L.U32 R0, RZ, 0x1f, RZ ;  /* 0x0000001fff007819 */ /* 0x004fe800000006ff */
[----:B------:R-:W1:Y:S02]  /*6f00*/  SYNCS.PHASECHK.TRANS64.TRYWAIT P0, [R2+URZ+0x60], R0 ;  /* 0x00006000020075a7 */ /* 0x000e6400080011ff */
[----:B-1----:R-:W-:Y:S05]  /*6f10*/  @!P0 BRA `(.L_x_118) ;  /* 0x0000004000f88947 */ /* 0x002fea0003800000 */
.L_x_117:
[----:B------:R-:W-:Y:S05]  /*6f20*/  BSYNC B0 ;  /* 0x0000000000007941 */ /* 0x000fea0003800000 */
.L_x_116:
[----:B------:R-:W-:Y:S02]  /*6f30*/  ISETP.NE.AND P0, PT, R75, RZ, PT ;  /* 0x000000ff4b00720c */ /* 0x000fe40003f05270 */
[----:B------:R-:W-:Y:S11]  /*6f40*/  IADD3 R73, PT, PT, R73, 0x1, RZ ;  /* 0x0000000149497810 */ /* 0x000ff60007ffe0ff */
[----:B------:R4:W1:Y:S04]  /*6f50*/  @P0 LDS.128 R32, [R6] ;  /* 0x0000000006200984 */ /* 0x0008680000000c00 */
[----:B------:R4:W1:Y:S04]  /*6f60*/  @P0 LDS.128 R36, [R5+0x10] ;  /* 0x0000100005240984 */ /* 0x0008680000000c00 */
[----:B------:R4:W1:Y:S04]  /*6f70*/  @P0 LDS.128 R40, [R4+0x20] ;  /* 0x0000200004280984 */ /* 0x0008680000000c00 */
[----:B------:R4:W1:Y:S02]  /*6f80*/  @P0 LDS.128 R44, [R3+0x30] ;  /* 0x00003000032c0984 */ /* 0x0008640000000c00 */
.L_x_115:
[----:B------:R-:W-:Y:S05]  /*6f90*/  BSYNC B1 ;  /* 0x0000000000017941 */ /* 0x000fea0003800000 */
.L_x_114:
[----:B-12---:R-:W-:Y:S05]  /*6fa0*/  VIADD R0, R25, 0x10 ;  /* 0x0000001019007836 */ /* 0x006fea0000000000 */
[----:B------:R-:W-:Y:S04]  /*6fb0*/  SHF.R.U32.HI R0, RZ, 0x15, R0 ;  /* 0x00000015ff007819 */ /* 0x000fe80000011600 */
[----:B------:R-:W-:Y:S11]  /*6fc0*/  LOP3.LUT P0, RZ, R0, 0x3, R52, 0x48, !PT ;  /* 0x0000000300ff7812 */ /* 0x000ff60007804834 */
[----:B------:R-:W-:Y:S02]  /*6fd0*/  @!UPT UIADD3 URZ, UPT, UPT, URZ, URZ, URZ ;  /* 0x000000fffffff290 */ /* 0x000fe4000fffe0ff */
[----:B------:R-:W-:Y:S05]  /*6fe0*/  @!P0 BRA `(.L_x_119) ;  /* 0x0000000000408947 */ /* 0x000fea0003800000 */
[----:B------:R-:W1:Y:S01]  /*6ff0*/  LDCU.64 UR8, c[0x4][0x70] ;  /* 0x01000e00ff0877ac */ /* 0x000e620008000a00 */
[----:B----4-:R-:W-:Y:S01]  /*7000*/  MOV R3, 0x0 ;  /* 0x0000000000037802 */ /* 0x010fe20000000f00 */
[----:B------:R-:W-:Y:S02]  /*7010*/  HFMA2 R12, -RZ, RZ, 0, 5.9604644775390625e-08 ;  /* 0x00000001ff0c7431 */ /* 0x000fe400000001ff */
[----:B------:R-:W-:Y:S02]  /*7020*/  IMAD.MOV.U32 R8, RZ, RZ, 0x192 ;  /* 0x00000192ff087424 */ /* 0x000fe400078e00ff */
[----:B------:R-:W-:Y:S01]  /*7030*/  IMAD.MOV.U32 R13, RZ, RZ, RZ ;  /* 0x000000ffff0d7224 */ /* 0x000fe200078e00ff */
[----:B------:R-:W2:Y:S01]  /*7040*/  LDCU.64 UR6, c[0x4][0x78] ;  /* 0x01000f00ff0677ac */ /* 0x000ea20008000a00 */
[----:B------:R-:W4:Y:S01]  /*7050*/  LDC.64 R2, c[0x4][R3] ;  /* 0x0100000003027b82 */ /* 0x000f220000000a00 */
[----:B------:R-:W5:Y:S01]  /*7060*/  LDCU.64 UR4, c[0x4][0x10] ;  /* 0x01000200ff0477ac */ /* 0x000f620008000a00 */
[----:B-1----:R-:W-:Y:S01]  /*7070*/  MOV R5, UR9 ;  /* 0x0000000900057c02 */ /* 0x002fe20008000f00 */
[----:B------:R-:W-:Y:S01]  /*7080*/  IMAD.U32 R4, RZ, RZ, UR8 ;  /* 0x00000008ff047e24 */ /* 0x000fe2000f8e00ff */
[----:B--2---:R-:W-:Y:S01]  /*7090*/  MOV R7, UR7 ;  /* 0x0000000700077c02 */ /* 0x004fe20008000f00 */
[----:B------:R-:W-:Y:S01]  /*70a0*/  IMAD.U32 R6, RZ, RZ, UR6 ;  /* 0x00000006ff067e24 */ /* 0x000fe2000f8e00ff */
[----:B-----5:R-:W-:Y:S01]  /*70b0*/  MOV R11, UR5 ;  /* 0x00000005000b7c02 */ /* 0x020fe20008000f00 */
[----:B------:R-:W-:Y:S02]  /*70c0*/  IMAD.U32 R10, RZ, RZ, UR4 ;  /* 0x00000004ff0a7e24 */ /* 0x000fe4000f8e00ff */
[----:B------:R-:W-:Y:S07]  /*70d0*/  LEPC R20, `(.L_x_119) ;  /* 0x000000001014794e */ /* 0x000fee0000000000 */
[----:B---34-:R-:W-:Y:S05]  /*70e0*/  CALL.ABS.NOINC R2 ;  /* 0x0000000002007343 */ /* 0x018fea0003c00000 */
.L_x_119:
[----:B------:R-:W-:Y:S05]  /*70f0*/  WARPSYNC.ALL ;  /* 0x0000000000007948 */ /* 0x000fea0003800000 */
[----:B------:R-:W-:Y:S01]  /*7100*/  R2UR UR4, R25 ;  /* 0x00000000190472ca */ /* 0x000fe200000e0000 */
[----:B------:R-:W-:Y:S01]  /*7110*/  BSSY.RECONVERGENT B0, `(.L_x_120) ;  /* 0x0000040000007945 */ /* 0x000fe20003800200 */
[----:B------:R-:W-:Y:S02]  /*7120*/  ISETP.NE.AND P6, PT, R71, RZ, PT ;  /* 0x000000ff4700720c */ /* 0x000fe40003fc5270 */
[----:B------:R-:W-:Y:S02]  /*7130*/  ISETP.NE.AND P0, PT, R66, RZ, PT ;  /* 0x000000ff4200720c */ /* 0x000fe40003f05270 */
[----:B------:R-:W-:Y:S07]  /*7140*/  MOV R20, UR47 ;  /* 0x0000002f00147c02 */ /* 0x000fee0008000f00 */
[----:B----4-:R-:W1:Y:S02]  /*7150*/  LDTM.x16 R4, tmem[UR4+0x10] ;  /* 0x00001004000479ee */ /* 0x010e640008240000 */
[----:B------:R-:W-:Y:S01]  /*7160*/  @P6 LEA R20, R20, UR43, 0x3 ;  /* 0x0000002b14146c11 */ /* 0x000fe2000f8e18ff */
[C---:B-1----:R-:W-:Y:S01]  /*7170*/  FMUL R0, R24.reuse, R4 ;  /* 0x0000000418007220 */ /* 0x042fe20000400000 */
        /* <DEDUP_REMOVED lines=33> */
[----:B------:R-:W-:Y:S01]  /*7390*/  FFMA R15, R27, R47, R19 ;  /* 0x0000002f1b0f7223 */ /* 0x000fe20000000013 */
[----:B------:R-:W-:Y:S02]  /*73a0*/  MOV R16, UR52 ;  /* 0x0000003400107c02 */ /* 0x000fe40008000f00 */
[----:B------:R-:W-:Y:S02]  /*73b0*/  @P6 IADD3 R17, PT, PT, R20, 0x80, RZ ;  /* 0x0000008014116810 */ /* 0x000fe40007ffe0ff */
[----:B------:R1:W-:Y:S01]  /*73c0*/  STS.128 [R59+0x2030], R12 ;  /* 0x0020300c3b007388 */ /* 0x0003e20000000c00 */
[----:B------:R-:W-:Y:S02]  /*73d0*/  LEA R0, R73, UR43, 0x3 ;  /* 0x0000002b49007c11 */ /* 0x000fe4000f8e18ff */
[----:B------:R-:W-:Y:S01]  /*73e0*/  @P6 PRMT R16, R16, 0x654, R17 ;  /* 0x0000065410106816 */ /* 0x000fe20000000011 */
[----:B------:R-:W-:Y:S01]  /*73f0*/  @!PT LDS RZ, [RZ] ;  /* 0x00000000fffff984 */ /* 0x000fe20000000800 */
[----:B------:R-:W-:Y:S01]  /*7400*/  @!PT LDS RZ, [RZ] ;  /* 0x00000000fffff984 */ /* 0x000fe20000000800 */
[----:B------:R-:W-:Y:S01]  /*7410*/  @!PT LDS RZ, [RZ] ;  /* 0x00000000fffff984 */ /* 0x000fe20000000800 */
[----:B------:R-:W-:Y:S01]  /*7420*/  @!PT LDS RZ, [RZ] ;  /* 0x00000000fffff984 */ /* 0x000fe20000000800 */
[----:B------:R2:W-:Y:S06]  /*7430*/  MEMBAR.ALL.CTA ;  /* 0x0000000000007992 */ /* 0x0005ec0000008000 */
[----:B--2---:R-:W2:Y:S01]  /*7440*/  FENCE.VIEW.ASYNC.S ;  /* 0x00000000000073c6 */ /* 0x004ea20000000000 */
[----:B------:R-:W-:Y:S01]  /*7450*/  @P6 SHF.L.U32 R2, RZ, 0x1f, RZ ;  /* 0x0000001fff026819 */ /* 0x000fe200000006ff */
[----:B--2---:R-:W-:Y:S06]  /*7460*/  BAR.SYNC.DEFER_BLOCKING 0x1, 0x80 ;  /* 0x0042000000007b1d */ /* 0x004fec0000010000 */
[----:B------:R-:W-:Y:S05]  /*7470*/  @P0 BRA `(.L_x_121) ;  /* 0x0000000000240947 */ /* 0x000fea0003800000 */
[----:B------:R-:W-:Y:S02]  /*7480*/  UIADD3 UR4, UP0, UPT, UR54, 0x680, URZ ;  /* 0x0000068036047890 */ /* 0x000fe4000ff1e0ff */
[----:B------:R-:W-:Y:S02]  /*7490*/  UIADD3 UR9, UPT, UPT, UR49, 0x10, URZ ;  /* 0x0000001031097890 */ /* 0x000fe4000fffe0ff */
[----:B------:R-:W-:Y:S02]  /*74a0*/  UIADD3 UR8, UPT, UPT, UR43, 0x2200, URZ ;  /* 0x000022002b087890 */ /* 0x000fe4000fffe0ff */
[----:B------:R-:W-:Y:S01]  /*74b0*/  UIADD3.X UR5, UPT, UPT, URZ, UR55, URZ, UP0, !UPT ;  /* 0x00000037ff057290 */ /* 0x000fe200087fe4ff */
[----:B------:R-:W-:Y:S01]  /*74c0*/  UMOV UR10, UR50 ;  /* 0x00000032000a7c82 */ /* 0x000fe20008000000 */
[----:B------:R-:W-:Y:S07]  /*74d0*/  UMOV UR11, UR36 ;  /* 0x00000024000b7c82 */ /* 0x000fee0008000000 */
[----:B------:R2:W-:Y:S01]  /*74e0*/  UTMASTG.3D [UR8], [UR4] ;  /* 0x00000008040073b5 */ /* 0x0005e20008010000 */
[----:B------:R0:W-:Y:S01]  /*74f0*/  UTMACMDFLUSH ;  /* 0x00000000000079b7 */ /* 0x0001e20000000000 */
[----:B--2---:R-:W-:Y:S04]  /*7500*/  DEPBAR.LE SB0, 0x1 ;  /* 0x000080400000791a */ /* 0x004fe80000000000 */
.L_x_121:
[----:B------:R-:W-:Y:S05]  /*7510*/  BSYNC.RECONVERGENT B0 ;  /* 0x0000000000007941 */ /* 0x000fea0003800200 */
.L_x_120:
[----:B------:R-:W-:Y:S01]  /*7520*/  BAR.SYNC.DEFER_BLOCKING 0x1, 0x80 ;  /* 0x0042000000007b1d */ /* 0x000fe20000010000 */
[----:B------:R-:W-:Y:S04]  /*7530*/  UIADD3 UR4, UPT, UPT, UR47, 0x1, URZ ;  /* 0x000000012f047890 */ /* 0x000fe8000fffe0ff */
[----:B------:R-:W-:Y:S04]  /*7540*/  UISETP.NE.AND UP0, UPT, UR4, 0x4, UPT ;  /* 0x000000040400788c */ /* 0x000fe8000bf05270 */
[----:B------:R-:W-:Y:S01]  /*7550*/  USEL UR46, UR4, URZ, UP0 ;  /* 0x000000ff042e7287 */ /* 0x000fe20008000000 */
[----:B------:R2:W-:Y:S01]  /*7560*/  @P6 SYNCS.ARRIVE.TRANS64.RED.A1T0 RZ, [R16+URZ], RZ ;  /* 0x000000ff10ff69a7 */ /* 0x0005e200081004ff */
[----:B------:R-:W-:Y:S01]  /*7570*/  BSSY B1, `(.L_x_122) ;  /* 0x0000017000017945 */ /* 0x000fe20003800000 */
[----:B------:R-:W4:Y:S02]  /*7580*/  @P6 SYNCS.PHASECHK.TRANS64.TRYWAIT P0, [R0+URZ+0x60], R2 ;  /* 0x00006002000065a7 */ /* 0x000f2400080011ff */
[----:B----4-:R-:W-:Y:S01]  /*7590*/  @P6 SEL R74, RZ, 0x1, !P0 ;  /* 0x00000001ff4a6807 */ /* 0x010fe20004000000 */
[----:B--2---:R-:W-:Y:S06]  /*75a0*/  @!P6 BRA `(.L_x_123) ;  /* 0x00000000004ce947 */ /* 0x004fec0003800000 */
        /* <DEDUP_REMOVED lines=9> */
[----:B------:R-:W-:Y:S04]  /*7640*/  SHF.L.U32 R6, RZ, 0x1f, RZ ;  /* 0x0000001fff067819 */ /* 0x000fe800000006ff */
[----:B------:R-:W1:Y:S02]  /*7650*/  SYNCS.PHASECHK.TRANS64.TRYWAIT P0, [R0+URZ+0x60], R6 ;  /* 0x00006006000075a7 */ /* 0x000e6400080011ff */
[----:B-1----:R-:W-:Y:S05]  /*7660*/  @!P0 BRA `(.L_x_126) ;  /* 0x0000003c00388947 */ /* 0x002fea0003800000 */
.L_x_125:
[----:B------:R-:W-:Y:S05]  /*7670*/  BSYNC B0 ;  /* 0x0000000000007941 */ /* 0x000fea0003800000 */
.L_x_124:
[----:B------:R-:W-:Y:S02]  /*7680*/  ISETP.NE.AND P0, PT, R75, RZ, PT ;  /* 0x000000ff4b00720c */ /* 0x000fe40003f05270 */
[----:B------:R-:W-:Y:S11]  /*7690*/  IADD3 R73, PT, PT, R73, 0x1, RZ ;  /* 0x0000000149497810 */ /* 0x000ff60007ffe0ff */
[----:B------:R2:W4:Y:S04]  /*76a0*/  @P0 LDS.128 R32, [R5] ;  /* 0x0000000005200984 */ /* 0x0005280000000c00 */
[----:B------:R2:W1:Y:S04]  /*76b0*/  @P0 LDS.128 R36, [R4+0x10] ;  /* 0x0000100004240984 */ /* 0x0004680000000c00 */
[----:B------:R2:W1:Y:S04]  /*76c0*/  @P0 LDS.128 R40, [R3+0x20] ;  /* 0x0000200003280984 */ /* 0x0004680000000c00 */
[----:B------:R2:W1:Y:S02]  /*76d0*/  @P0 LDS.128 R44, [R2+0x30] ;  /* 0x00003000022c0984 */ /* 0x0004640000000c00 */
.L_x_123:
[----:B------:R-:W-:Y:S05]  /*76e0*/  BSYNC B1 ;  /* 0x0000000000017941 */ /* 0x000fea0003800000 */
.L_x_122:
[----:B-1----:R-:W-:Y:S05]  /*76f0*/  VIADD R0, R25, 0x20 ;  /* 0x0000002019007836 */ /* 0x002fea0000000000 */
[----:B------:R-:W-:Y:S04]  /*7700*/  SHF.R.U32.HI R0, RZ, 0x15, R0 ;  /* 0x00000015ff007819 */ /* 0x000fe80000011600 */
[----:B------:R-:W-:Y:S11]  /*7710*/  LOP3.LUT P0, RZ, R0, 0x3, R52, 0x48, !PT ;  /* 0x0000000300ff7812 */ /* 0x000ff60007804834 */
[----:B------:R-:W-:Y:S02]  /*7720*/  @!UPT UIADD3 URZ, UPT, UPT, URZ, URZ, URZ ;  /* 0x000000fffffff290 */ /* 0x000fe4000fffe0ff */
[----:B------:R-:W-:Y:S05]  /*7730*/  @!P0 BRA `(.L_x_127) ;  /* 0x0000000000408947 */ /* 0x000fea0003800000 */
[----:B------:R-:W1:Y:S01]  /*7740*/  LDCU.64 UR8, c[0x4][0x70] ;  /* 0x01000e00ff0877ac */ /* 0x000e620008000a00 */
[----:B--2---:R-:W-:Y:S01]  /*7750*/  MOV R3, 0x0 ;  /* 0x0000000000037802 */ /* 0x004fe20000000f00 */
[----:B------:R-:W-:Y:S02]  /*7760*/  HFMA2 R12, -RZ, RZ, 0, 5.9604644775390625e-08 ;  /* 0x00000001ff0c7431 */ /* 0x000fe400000001ff */
[----:B------:R-:W-:Y:S02]  /*7770*/  IMAD.MOV.U32 R8, RZ, RZ, 0x192 ;  /* 0x00000192ff087424 */ /* 0x000fe400078e00ff */
[----:B------:R-:W-:Y:S01]  /*7780*/  IMAD.MOV.U32 R13, RZ, RZ, RZ ;  /* 0x000000ffff0d7224 */ /* 0x000fe200078e00ff */
[----:B------:R-:W2:Y:S01]  /*7790*/  LDCU.64 UR6, c[0x4][0x78] ;  /* 0x01000f00ff0677ac */ /* 0x000ea20008000a00 */
[----:B------:R-:W3:Y:S01]  /*77a0*/  LDC.64 R2, c[0x4][R3] ;  /* 0x0100000003027b82 */ /* 0x000ee20000000a00 */
        /* <DEDUP_REMOVED lines=9> */
.L_x_127:
[----:B------:R-:W-:Y:S05]  /*7840*/  WARPSYNC.ALL ;  /* 0x0000000000007948 */ /* 0x000fea0003800000 */
[----:B------:R-:W-:Y:S01]  /*7850*/  R2UR UR4, R25 ;  /* 0x00000000190472ca */ /* 0x000fe200000e0000 */
[----:B------:R-:W-:Y:S01]  /*7860*/  BSSY.RECONVERGENT B0, `(.L_x_128) ;  /* 0x0000040000007945 */ /* 0x000fe20003800200 */
[----:B------:R-:W-:Y:S02]  /*7870*/  ISETP.NE.AND P6, PT, R71, RZ, PT ;  /* 0x000000ff4700720c */ /* 0x000fe40003fc5270 */
[----:B------:R-:W-:Y:S02]  /*7880*/  ISETP.NE.AND P0, PT, R66, RZ, PT ;  /* 0x000000ff4200720c */ /* 0x000fe40003f05270 */
[----:B------:R-:W-:Y:S07]  /*7890*/  MOV R20, UR46 ;  /* 0x0000002e00147c02 */ /* 0x000fee0008000f00 */
[----:B--2---:R-:W1:Y:S02]  /*78a0*/  LDTM.x16 R4, tmem[UR4+0x20] ;  /* 0x00002004000479ee */ /* 0x004e640008240000 */
[----:B------:R-:W-:Y:S01]  /*78b0*/  @P6 LEA R20, R20, UR43, 0x3 ;  /* 0x0000002b14146c11 */ /* 0x000fe2000f8e18ff */
[C---:B-1----:R-:W-:Y:S01]  /*78c0*/  FMUL R0, R24.reuse, R4 ;  /* 0x0000000418007220 */ /* 0x042fe20000400000 */
[C---:B------:R-:W-:Y:S01]  /*78d0*/  FMUL R2, R24.reuse, R5 ;  /* 0x0000000518027220 */ /* 0x040fe20000400000 */
[C---:B------:R-:W-:Y:S01]  /*78e0*/  FMUL R3, R24.reuse, R6 ;  /* 0x0000000618037220 */ /* 0x040fe20000400000 */
[C---:B------:R-:W-:Y:S01]  /*78f0*/  FMUL R7, R24.reuse, R7 ;  /* 0x0000000718077220 */ /* 0x040fe20000400000 */
[C---:B----4-:R-:W-:Y:S01]  /*7900*/  FFMA R28, R27.reuse, R32, R0 ;  /* 0x000000201b1c7223 */ /* 0x050fe20000000000 */
        /* <DEDUP_REMOVED lines=53> */
.L_x_129:
[----:B------:R-:W-:Y:S05]  /*7c60*/  BSYNC.RECONVERGENT B0 ;  /* 0x0000000000007941 */ /* 0x000fea0003800200 */
.L_x_128:
[----:B------:R-:W-:Y:S01]  /*7c70*/  BAR.SYNC.DEFER_BLOCKING 0x1, 0x80 ;  /* 0x0042000000007b1d */ /* 0x000fe20000010000 */
[----:B------:R-:W-:Y:S01]  /*7c80*/  UIADD3 UR4, UPT, UPT, UR46, 0x1, URZ ;  /* 0x000000012e047890 */ /* 0x000fe2000fffe0ff */
[----:B------:R-:W-:Y:S03]  /*7c90*/  HFMA2 R76, -RZ, RZ, 0, 0 ;  /* 0x00000000ff4c7431 */ /* 0x000fe600000001ff */
        /* <DEDUP_REMOVED lines=19> */
.L_x_133:
[----:B------:R-:W-:Y:S05]  /*7dd0*/  BSYNC B0 ;  /* 0x0000000000007941 */ /* 0x000fea0003800000 */
.L_x_132:
[----:B------:R-:W-:Y:S01]  /*7de0*/  ISETP.NE.AND P0, PT, R75, RZ, PT ;  /* 0x000000ff4b00720c */ /* 0x000fe20003f05270 */
[----:B------:R-:W-:Y:S11]  /*7df0*/  VIADD R73, R73, 0x1 ;  /* 0x0000000149497836 */ /* 0x000ff60000000000 */
[----:B------:R-:W-:Y:S01]  /*7e00*/  @!UPT UIADD3 URZ, UPT, UPT, URZ, URZ, URZ ;  /* 0x000000fffffff290 */ /* 0x000fe2000fffe0ff */
[----:B------:R2:W4:Y:S04]  /*7e10*/  @P0 LDS.128 R32, [R5] ;  /* 0x0000000005200984 */ /* 0x0005280000000c00 */
[----:B------:R2:W1:Y:S04]  /*7e20*/  @P0 LDS.128 R36, [R4+0x10] ;  /* 0x0000100004240984 */ /* 0x0004680000000c00 */
[----:B------:R2:W1:Y:S04]  /*7e30*/  @P0 LDS.128 R40, [R3+0x20] ;  /* 0x0000200003280984 */ /* 0x0004680000000c00 */
[----:B------:R2:W1:Y:S01]  /*7e40*/  @P0 LDS.128 R44, [R2+0x30] ;  /* 0x00003000022c0984 */ /* 0x0004620000000c00 */
[C---:B------:R-:W-:Y:S04]  /*7e50*/  ISETP.NE.AND P0, PT, R73.reuse, 0x4, PT ;  /* 0x000000044900780c */ /* 0x040fe80003f05270 */
[----:B------:R-:W-:Y:S02]  /*7e60*/  SEL R73, R73, RZ, P0 ;  /* 0x000000ff49497207 */ /* 0x000fe40000000000 */
[----:B------:R-:W-:Y:S02]  /*7e70*/  SEL R76, RZ, 0x1, P0 ;  /* 0x00000001ff4c7807 */ /* 0x000fe40000000000 */
.L_x_131:
[----:B------:R-:W-:Y:S05]  /*7e80*/  BSYNC B1 ;  /* 0x0000000000017941 */ /* 0x000fea0003800000 */
.L_x_130:
        /* <DEDUP_REMOVED lines=21> */
.L_x_135:
        /* <DEDUP_REMOVED lines=54> */
[----:B------:R-:W-:Y:S01]  /*8340*/  @P6 SHF.L.U32 R2, R76, 0x1f, RZ ;  /* 0x0000001f4c026819 */ /* 0x000fe200000006ff */
        /* <DEDUP_REMOVED lines=11> */
.L_x_137:
[----:B------:R-:W-:Y:S05]  /*8400*/  BSYNC.RECONVERGENT B0 ;  /* 0x0000000000007941 */ /* 0x000fea0003800200 */
.L_x_136:
        /* <DEDUP_REMOVED lines=18> */
[----:B------:R-:W-:Y:S04]  /*8530*/  SHF.L.U32 R6, R76, 0x1f, RZ ;  /* 0x0000001f4c067819 */ /* 0x000fe800000006ff */
[----:B------:R-:W1:Y:S02]  /*8540*/  SYNCS.PHASECHK.TRANS64.TRYWAIT P0, [R0+URZ+0x60], R6 ;  /* 0x00006006000075a7 */ /* 0x000e6400080011ff */
[----:B-1----:R-:W-:Y:S05]  /*8550*/  @!P0 BRA `(.L_x_142) ;  /* 0x0000002c00a48947 */ /* 0x002fea0003800000 */
.L_x_141:
[----:B------:R-:W-:Y:S05]  /*8560*/  BSYNC B0 ;  /* 0x0000000000007941 */ /* 0x000fea0003800000 */
.L_x_140:
[----:B------:R-:W-:Y:S01]  /*8570*/  ISETP.NE.AND P0, PT, R75, RZ, PT ;  /* 0x000000ff4b00720c */ /* 0x000fe20003f05270 */
[----:B------:R-:W-:Y:S11]  /*8580*/  VIADD R73, R73, 0x1 ;  /* 0x0000000149497836 */ /* 0x000ff60000000000 */
[----:B------:R-:W-:Y:S01]  /*8590*/  @!UPT UIADD3 URZ, UPT, UPT, URZ, URZ, URZ ;  /* 0x000000fffffff290 */ /* 0x000fe2000fffe0ff */
[----:B------:R2:W4:Y:S04]  /*85a0*/  @P0 LDS.128 R32, [R5] ;  /* 0x0000000005200984 */ /* 0x0005280000000c00 */
[----:B------:R2:W2:Y:S04]  /*85b0*/  @P0 LDS.128 R36, [R4+0x10] ;  /* 0x0000100004240984 */ /* 0x0004a80000000c00 */
[----:B------:R2:W2:Y:S04]  /*85c0*/  @P0 LDS.128 R40, [R3+0x20] ;  /* 0x0000200003280984 */ /* 0x0004a80000000c00 */
[----:B------:R2:W2:Y:S01]  /*85d0*/  @P0 LDS.128 R44, [R2+0x30] ;  /* 0x00003000022c0984 */ /* 0x0004a20000000c00 */
[C---:B------:R-:W-:Y:S04]  /*85e0*/  ISETP.NE.AND P0, PT, R73.reuse, 0x4, PT ;  /* 0x000000044900780c */ /* 0x040fe80003f05270 */
[----:B-1----:R-:W-:Y:S02]  /*85f0*/  SEL R0, RZ, 0x1, P0 ;  /* 0x00000001ff007807 */ /* 0x002fe40000000000 */
[----:B------:R-:W-:Y:S02]  /*8600*/  SEL R73, R73, RZ, P0 ;  /* 0x000000ff49497207 */ /* 0x000fe40000000000 */
[----:B------:R-:W-:Y:S02]  /*8610*/  LOP3.LUT R76, R76, R0, RZ, 0x3c, !PT ;  /* 0x000000004c4c7212 */ /* 0x000fe400078e3cff */
.L_x_139:
[----:B------:R-:W-:Y:S05]  /*8620*/  BSYNC B1 ;  /* 0x0000000000017941 */ /* 0x000fea0003800000 */
.L_x_138:
[----:B------:R-:W-:Y:S05]  /*8630*/  VIADD R0, R25, 0x40 ;  /* 0x0000004019007836 */ /* 0x000fea0000000000 */
[----:B------:R-:W-:Y:S04]  /*8640*/  SHF.R.U32.HI R0, RZ, 0x15, R0 ;  /* 0x00000015ff007819 */ /* 0x000fe80000011600 */
[----:B------:R-:W-:Y:S11]  /*8650*/  LOP3.LUT P0, RZ, R0, 0x3, R52, 0x48, !PT ;  /* 0x0000000300ff7812 */ /* 0x000ff60007804834 */
[----:B------:R-:W-:Y:S02]  /*8660*/  @!UPT UIADD3 URZ, UPT, UPT, URZ, URZ, URZ ;  /* 0x000000fffffff290 */ /* 0x000fe4000fffe0ff */
[----:B------:R-:W-:Y:S05]  /*8670*/  @!P0 BRA `(.L_x_143) ;  /* 0x0000000000408947 */ /* 0x000fea0003800000 */
[----:B------:R-:W5:Y:S01]  /*8680*/  LDCU.64 UR8, c[0x4][0x70] ;  /* 0x01000e00ff0877ac */ /* 0x000f620008000a00 */
[----:B--2---:R-:W-:Y:S01]  /*8690*/  MOV R3, 0x0 ;  /* 0x0000000000037802 */ /* 0x004fe20000000f00 */
[----:B-1----:R-:W-:Y:S02]  /*86a0*/  HFMA2 R12, -RZ, RZ, 0, 5.9604644775390625e-08 ;  /* 0x00000001ff0c7431 */ /* 0x002fe400000001ff */
[----:B------:R-:W-:Y:S02]  /*86b0*/  IMAD.MOV.U32 R8, RZ, RZ, 0x192 ;  /* 0x00000192ff087424 */ /* 0x000fe400078e00ff */
[----:B------:R-:W-:Y:S01]  /*86c0*/  IMAD.MOV.U32 R13, RZ, RZ, RZ ;  /* 0x000000ffff0d7224 */ /* 0x000fe200078e00ff */
[----:B------:R-:W1:Y:S01]  /*86d0*/  LDCU.64 UR6, c[0x4][0x78] ;  /* 0x01000f00ff0677ac */ /* 0x000e620008000a00 */
[----:B------:R-:W2:Y:S01]  /*86e0*/  LDC.64 R2, c[0x4][R3] ;  /* 0x0100000003027b82 */ /* 0x000ea20000000a00 */
[----:B------:R-:W3:Y:S01]  /*86f0*/  LDCU.64 UR4, c[0x4][0x10] ;  /* 0x01000200ff0477ac */ /* 0x000ee20008000a00 */
[----:B-----5:R-:W-:Y:S01]  /*8700*/  MOV R5, UR9 ;  /* 0x0000000900057c02 */ /* 0x020fe20008000f00 */
[----:B------:R-:W-:Y:S01]  /*8710*/  IMAD.U32 R4, RZ, RZ, UR8 ;  /* 0x00000008ff047e24 */ /* 0x000fe2000f8e00ff */
[----:B-1----:R-:W-:Y:S01]  /*8720*/  MOV R7, UR7 ;  /* 0x0000000700077c02 */ /* 0x002fe20008000f00 */
[----:B------:R-:W-:Y:S01]  /*8730*/  IMAD.U32 R6, RZ, RZ, UR6 ;  /* 0x00000006ff067e24 */ /* 0x000fe2000f8e00ff */
[----:B---3--:R-:W-:Y:S01]  /*8740*/  MOV R11, UR5 ;  /* 0x00000005000b7c02 */ /* 0x008fe20008000f00 */
[----:B------:R-:W-:Y:S02]  /*8750*/  IMAD.U32 R10, RZ, RZ, UR4 ;  /* 0x00000004ff0a7e24 */ /* 0x000fe4000f8e00ff */
[----:B------:R-:W-:Y:S07]  /*8760*/  LEPC R20, `(.L_x_143) ;  /* 0x000000001014794e */ /* 0x000fee0000000000 */
[----:B--2-4-:R-:W-:Y:S05]  /*8770*/  CALL.ABS.NOINC R2 ;  /* 0x0000000002007343 */ /* 0x014fea0003c00000 */
.L_x_143:
[----:B------:R-:W-:Y:S05]  /*8780*/  WARPSYNC.ALL ;  /* 0x0000000000007948 */ /* 0x000fea0003800000 */
[----:B------:R-:W-:Y:S01]  /*8790*/  R2UR UR4, R25 ;  /* 0x00000000190472ca */ /* 0x000fe200000e0000 */
[----:B------:R-:W-:Y:S01]  /*87a0*/  BSSY.RECONVERGENT B0, `(.L_x_144) ;  /* 0x0000043000007945 */ /* 0x000fe20003800200 */
[----:B------:R-:W-:Y:S02]  /*87b0*/  ISETP.NE.AND P6, PT, R71, RZ, PT ;  /* 0x000000ff4700720c */ /* 0x000fe40003fc5270 */
[----:B------:R-:W-:Y:S02]  /*87c0*/  ISETP.NE.AND P0, PT, R66, RZ, PT ;  /* 0x000000ff4200720c */ /* 0x000fe40003f05270 */
[----:B------:R-:W-:Y:S07]  /*87d0*/  MOV R20, UR47 ;  /* 0x0000002f00147c02 */ /* 0x000fee0008000f00 */
[----:B-12---:R-:W1:Y:S02]  /*87e0*/  LDTM.x16 R4, tmem[UR4+0x40] ;  /* 0x00004004000479ee */ /* 0x006e640008240000 */
        /* <DEDUP_REMOVED lines=50> */
[----:B------:R-:W-:Y:S02]  /*8b10*/  UIADD3 UR4, UPT, UPT, UR43, 0x200, URZ ;  /* 0x000002002b047890 */ /* 0x000fe4000fffe0ff */
[----:B------:R-:W-:Y:S01]  /*8b20*/  UIADD3 UR9, UPT, UPT, UR49, 0x40, URZ ;  /* 0x0000004031097890 */ /* 0x000fe2000fffe0ff */
[----:B------:R-:W-:Y:S01]  /*8b30*/  UMOV UR10, UR50 ;  /* 0x00000032000a7c82 */ /* 0x000fe20008000000 */
[----:B------:R-:W-:Y:S02]  /*8b40*/  UMOV UR11, UR36 ;  /* 0x00000024000b7c82 */ /* 0x000fe40008000000 */
        /* <DEDUP_REMOVED lines=8> */
.L_x_145:
[----:B------:R-:W-:Y:S05]  /*8bd0*/  BSYNC.RECONVERGENT B0 ;  /* 0x0000000000007941 */ /* 0x000fea0003800200 */
.L_x_144:
        /* <DEDUP_REMOVED lines=21> */
.L_x_149:
[----:B------:R-:W-:Y:S05]  /*8d30*/  BSYNC B0 ;  /* 0x0000000000007941 */ /* 0x000fea0003800000 */
.L_x_148:
        /* <DEDUP_REMOVED lines=11> */
.L_x_147:
[----:B------:R-:W-:Y:S05]  /*8df0*/  BSYNC B1 ;  /* 0x0000000000017941 */ /* 0x000fea0003800000 */
.L_x_146:
        /* <DEDUP_REMOVED lines=21> */
.L_x_151:
        /* <DEDUP_REMOVED lines=66> */
.L_x_153:
[----:B------:R-:W-:Y:S05]  /*9370*/  BSYNC.RECONVERGENT B0 ;  /* 0x0000000000007941 */ /* 0x000fea0003800200 */
.L_x_152:
        /* <DEDUP_REMOVED lines=21> */
.L_x_157:
[----:B------:R-:W-:Y:S05]  /*94d0*/  BSYNC B0 ;  /* 0x0000000000007941 */ /* 0x000fea0003800000 */
.L_x_156:
        /* <DEDUP_REMOVED lines=11> */
.L_x_155:
[----:B------:R-:W-:Y:S05]  /*9590*/  BSYNC B1 ;  /* 0x0000000000017941 */ /* 0x000fea0003800000 */
.L_x_154:
        /* <DEDUP_REMOVED lines=21> */
.L_x_159:
        /* <DEDUP_REMOVED lines=66> */
.L_x_161:
[----:B------:R-:W-:Y:S05]  /*9b10*/  BSYNC.RECONVERGENT B0 ;  /* 0x0000000000007941 */ /* 0x000fea0003800200 */
.L_x_160:
        /* <DEDUP_REMOVED lines=21> */
.L_x_165:
[----:B------:R-:W-:Y:S05]  /*9c70*/  BSYNC B0 ;  /* 0x0000000000007941 */ /* 0x000fea0003800000 */
.L_x_164:
[----:B------:R-:W-:Y:S11]  /*9c80*/  ISETP.NE.AND P0, PT, R75, RZ, PT ;  /* 0x000000ff4b00720c */ /* 0x000ff60003f05270 */
[----:B------:R-:W-:Y:S02]  /*9c90*/  @!UPT UIADD3 URZ, UPT, UPT, URZ, URZ, URZ ;  /* 0x000000fffffff290 */ /* 0x000fe4000fffe0ff */
[----:B------:R2:W4:Y:S04]  /*9ca0*/  @P0 LDS.128 R32, [R4] ;  /* 0x0000000004200984 */ /* 0x0005280000000c00 */
[----:B------:R2:W1:Y:S04]  /*9cb0*/  @P0 LDS.128 R36, [R3+0x10] ;  /* 0x0000100003240984 */ /* 0x0004680000000c00 */
[----:B------:R2:W1:Y:S04]  /*9cc0*/  @P0 LDS.128 R40, [R2+0x20] ;  /* 0x0000200002280984 */ /* 0x0004680000000c00 */
[----:B------:R2:W1:Y:S02]  /*9cd0*/  @P0 LDS.128 R44, [R73+0x30] ;  /* 0x00003000492c0984 */ /* 0x0004640000000c00 */
.L_x_163:
[----:B------:R-:W-:Y:S05]  /*9ce0*/  BSYNC B1 ;  /* 0x0000000000017941 */ /* 0x000fea0003800000 */
.L_x_162:
        /* <DEDUP_REMOVED lines=21> */
.L_x_167:
[----:B------:R-:W-:Y:S01]  /*9e40*/  ISETP.NE.AND P0, PT, R66, RZ, PT ;  /* 0x000000ff4200720c */ /* 0x000fe20003f05270 */
[----:B------:R-:W-:Y:S05]  /*9e50*/  WARPSYNC.ALL ;  /* 0x0000000000007948 */ /* 0x000fea0003800000 */
[----:B------:R-:W-:Y:S01]  /*9e60*/  R2UR UR4, R25 ;  /* 0x00000000190472ca */ /* 0x000fe200000e0000 */
[----:B------:R-:W-:Y:S11]  /*9e70*/  BSSY.RECONVERGENT B0, `(.L_x_168) ;  /* 0x000003e000007945 */ /* 0x000ff60003800200 */
[----:B------:R-:W-:Y:S01]  /*9e80*/  @!UPT UIADD3 URZ, UPT, UPT, URZ, URZ, URZ ;  /* 0x000000fffffff290 */ /* 0x000fe2000fffe0ff */
[----:B--2---:R-:W1:Y:S01]  /*9e90*/  LDTM.x16 R4, tmem[UR4+0x70] ;  /* 0x00007004000479ee */ /* 0x004e620008240000 */
[----:B------:R-:W-:Y:S01]  /*9ea0*/  R2UR UR4, R72 ;  /* 0x00000000480472ca */ /* 0x000fe200000e0000 */
[----:B------:R-:W-:Y:S11]  /*9eb0*/  NOP ;  /* 0x0000000000007918 */ /* 0x000ff60000000000 */
[----:B------:R-:W-:Y:S01]  /*9ec0*/  @!UPT UIADD3 URZ, UPT, UPT, URZ, URZ, URZ ;  /* 0x000000fffffff290 */ /* 0x000fe2000fffe0ff */
[----:B------:R-:W-:Y:S04]  /*9ed0*/  UIADD3 UR4, UPT, UPT, UR4, 0xf0, URZ ;  /* 0x000000f004047890 */ /* 0x000fe8000fffe0ff */
[----:B------:R-:W-:Y:S01]  /*9ee0*/  UPRMT UR4, UR52, 0x654, UR4 ;  /* 0x0000065434047896 */ /* 0x000fe20008000004 */
[C---:B-1----:R-:W-:Y:S01]  /*9ef0*/  FMUL R0, R24.reuse, R4 ;  /* 0x0000000418007220 */ /* 0x042fe20000400000 */
[C---:B------:R-:W-:Y:S01]  /*9f00*/  FMUL R2, R24.reuse, R5 ;  /* 0x0000000518027220 */ /* 0x040fe20000400000 */
[C---:B------:R-:W-:Y:S06]  /*9f10*/  FMUL R3, R24.reuse, R6 ;  /* 0x0000000618037220 */ /* 0x040fec0000400000 */
[----:B------:R-:W-:Y:S01]  /*9f20*/  SYNCS.ARRIVE.TRANS64.RED.A1T0 RZ, [UR4], RZ ;  /* 0x000000ffffff79a7 */ /* 0x000fe20008100404 */
[C---:B----4-:R-:W-:Y:S01]  /*9f30*/  FFMA R28, R27.reuse, R32, R0 ;  /* 0x000000201b1c7223 */ /* 0x050fe20000000000 */
[C---:B------:R-:W-:Y:S01]  /*9f40*/  FFMA R29, R27.reuse, R33, R2 ;  /* 0x000000211b1d7223 */ /* 0x040fe20000000002 */
        /* <DEDUP_REMOVED lines=48> */
.L_x_169:
[----:B------:R-:W-:Y:S05]  /*a250*/  BSYNC.RECONVERGENT B0 ;  /* 0x0000000000007941 */ /* 0x000fea0003800200 */
.L_x_168:
[----:B------:R-:W-:Y:S01]  /*a260*/  BAR.SYNC.DEFER_BLOCKING 0x1, 0x80 ;  /* 0x0042000000007b1d */ /* 0x000fe20000010000 */
[----:B------:R-:W-:Y:S01]  /*a270*/  UISETP.NE.AND UP0, UPT, UR53, -0x8, UPT ;  /* 0xfffffff83500788c */ /* 0x000fe2000bf05270 */
[----:B------:R-:W-:Y:S08]  /*a280*/  IADD3 R22, PT, PT, R22, 0x1, RZ ;  /* 0x0000000116167810 */ /* 0x000ff00007ffe0ff */
[----:B------:R-:W-:Y:S05]  /*a290*/  BRA.U !UP0, `(.L_x_170) ;  /* 0x0000000108287547 */ /* 0x000fea000b800000 */
[----:B------:R-:W-:Y:S01]  /*a2a0*/  ISETP.NE.AND P0, PT, R71, RZ, PT ;  /* 0x000000ff4700720c */ /* 0x000fe20003f05270 */
[----:B------:R-:W-:Y:S01]  /*a2b0*/  IMAD.U32 R2, RZ, RZ, UR47 ;  /* 0x0000002fff027e24 */ /* 0x000fe2000f8e00ff */
[----:B------:R-:W-:Y:S01]  /*a2c0*/  UIADD3 UR4, UPT, UPT, UR47, 0x1, URZ ;  /* 0x000000012f047890 */ /* 0x000fe2000fffe0ff */
[----:B------:R-:W-:Y:S03]  /*a2d0*/  IMAD.U32 R0, RZ, RZ, UR52 ;  /* 0x00000034ff007e24 */ /* 0x000fe6000f8e00ff */
[----:B------:R-:W-:Y:S04]  /*a2e0*/  UISETP.NE.AND UP0, UPT, UR4, 0x4, UPT ;  /* 0x000000040400788c */ /* 0x000fe8000bf05270 */
[----:B------:R-:W-:Y:S03]  /*a2f0*/  USEL UR47, UR4, URZ, UP0 ;  /* 0x000000ff042f7287 */ /* 0x000fe60008000000 */
[----:B------:R-:W-:Y:S05]  /*a300*/  @P0 LEA R2, R2, UR43, 0x3 ;  /* 0x0000002b02020c11 */ /* 0x000fea000f8e18ff */
[----:B------:R-:W-:Y:S05]  /*a310*/  @P0 VIADD R2, R2, 0x80 ;  /* 0x0000008002020836 */ /* 0x000fea0000000000 */
[----:B------:R-:W-:Y:S04]  /*a320*/  @P0 PRMT R0, R0, 0x654, R2 ;  /* 0x0000065400000816 */ /* 0x000fe80000000002 */
[----:B------:R2:W-:Y:S03]  /*a330*/  @P0 SYNCS.ARRIVE.TRANS64.RED.A1T0 RZ, [R0+URZ], RZ ;  /* 0x000000ff00ff09a7 */ /* 0x0005e600081004ff */
.L_x_170:
[----:B------:R-:W-:Y:S01]  /*a340*/  R2UR UR6, R70 ;  /* 0x00000000460672ca */ /* 0x000fe200000e0000 */
[----:B------:R-:W-:Y:S01]  /*a350*/  UIADD3 UR53, UPT, UPT, UR53, 0x8, URZ ;  /* 0x0000000835357890 */ /* 0x000fe2000fffe0ff */
[----:B------:R-:W-:Y:S02]  /*a360*/  R2UR UR5, R53 ;  /* 0x00000000350572ca */ /* 0x000fe400000e0000 */
[----:B------:R-:W-:Y:S02]  /*a370*/  R2UR UR4, R54 ;  /* 0x00000000360472ca */ /* 0x000fe400000e0000 */
[----:B------:R-:W-:Y:S02]  /*a380*/  R2UR UR36, R69 ;  /* 0x00000000452472ca */ /* 0x000fe400000e0000 */
[----:B------:R-:W-:Y:S02]  /*a390*/  ISETP.NE.AND P0, PT, R58, 0x2, PT ;  /* 0x000000023a00780c */ /* 0x000fe40003f05270 */
[----:B------:R-:W-:Y:S02]  /*a3a0*/  ISETP.NE.AND P1, PT, R22, 0x4, PT ;  /* 0x000000041600780c */ /* 0x000fe40003f25270 */
[----:B------:R-:W-:Y:S01]  /*a3b0*/  SEL R2, RZ, 0x1, P0 ;  /* 0x00000001ff027807 */ /* 0x000fe20000000000 */
[----:B------:R-:W-:Y:S01]  /*a3c0*/  UISETP.NE.AND UP0, UPT, UR6, URZ, UPT ;  /* 0x000000ff0600728c */ /* 0x000fe2000bf05270 */
[----:B--2---:R-:W-:Y:S01]  /*a3d0*/  SEL R0, RZ, 0x1, P1 ;  /* 0x00000001ff007807 */ /* 0x004fe20000800000 */
[----:B------:R-:W-:Y:S01]  /*a3e0*/  UIADD3 UR20, UPT, UPT, UR37, UR5, URZ ;  /* 0x0000000525147290 */ /* 0x000fe2000fffe0ff */
[----:B------:R-:W-:Y:S01]  /*a3f0*/  LOP3.LUT R60, R60, R2, RZ, 0x3c, !PT ;  /* 0x000000023c3c7212 */ /* 0x000fe200078e3cff */
[----:B------:R-:W-:Y:S01]  /*a400*/  UIADD3 UR16, UPT, UPT, UR38, UR4, URZ ;  /* 0x0000000426107290 */ /* 0x000fe2000fffe0ff */
[----:B------:R-:W-:Y:S02]  /*a410*/  LOP3.LUT R61, R61, R0, RZ, 0x3c, !PT ;  /* 0x000000003d3d7212 */ /* 0x000fe400078e3cff */
[----:B------:R-:W-:Y:S02]  /*a420*/  SEL R58, R58, RZ, P0 ;  /* 0x000000ff3a3a7207 */ /* 0x000fe40000000000 */
[----:B------:R-:W-:Y:S01]  /*a430*/  SEL R22, R22, RZ, P1 ;  /* 0x000000ff16167207 */ /* 0x000fe20000800000 */
[----:B------:R-:W-:Y:S06]  /*a440*/  BRA.U UP0, `(.L_x_171) ;  /* 0xffffffb500287547 */ /* 0x000fec000b83ffff */
[----:B------:R-:W-:-:S13]  /*a450*/  R2UR UR4, R55 ;  /* 0x00000000370472ca */ /* 0x000fda00000e0000 */
[----:B------:R-:W-:-:S09]  /*a460*/  UISETP.NE.AND UP0, UPT, UR4, URZ, UPT ;  /* 0x000000ff0400728c */ /* 0x000fd2000bf05270 */
[----:B------:R-:W-:Y:S05]  /*a470*/  BRA.U !UP0, `(.L_x_172) ;  /* 0x0000000108487547 */ /* 0x000fea000b800000 */
[----:B------:R-:W2:Y:S02]  /*a480*/  LDCU.64 UR4, c[0x0][0x890] ;  /* 0x00011200ff0477ac */ /* 0x000ea40008000a00 */
[----:B--2---:R-:W-:-:S04]  /*a490*/  UISETP.NE.U32.AND UP0, UPT, UR4, URZ, UPT ;  /* 0x000000ff0400728c */ /* 0x004fc8000bf05070 */
[----:B------:R-:W-:-:S09]  /*a4a0*/  UISETP.NE.AND.EX UP0, UPT, UR5, URZ, UPT, UP0 ;  /* 0x000000ff0500728c */ /* 0x000fd2000bf05300 */
[----:B------:R-:W-:Y:S05]  /*a4b0*/  BRA.U UP0, `(.L_x_173) ;  /* 0x00000001000c7547 */ /* 0x000fea000b800000 */
[----:B------:R-:W-:-:S13]  /*a4c0*/  FSETP.NEU.AND P0, PT, R27, RZ, PT ;  /* 0x000000ff1b00720b */ /* 0x000fda0003f0d000 */
[----:B------:R-:W-:Y:S05]  /*a4d0*/  @!P0 EXIT ;  /* 0x000000000000894d */ /* 0x000fea0003800000 */
[----:B------:R-:W-:Y:S05]  /*a4e0*/  BRA `(.L_x_172) ;  /* 0x00000000002c7947 */ /* 0x000fea0003800000 */
.L_x_173:
[----:B------:R-:W-:Y:S01]  /*a4f0*/  ISETP.NE.AND P0, PT, R57, RZ, PT ;  /* 0x000000ff3900720c */ /* 0x000fe20003f05270 */
[----:B------:R-:W-:-:S12]  /*a500*/  BSSY.RECONVERGENT B0, `(.L_x_172) ;  /* 0x0000009000007945 */ /* 0x000fd80003800200 */
[----:B------:R-:W-:Y:S05]  /*a510*/  @P0 BRA `(.L_x_174) ;  /* 0x0000000000140947 */ /* 0x000fea0003800000 */
[----:B------:R-:W2:Y:S02]  /*a520*/  LDCU.64 UR4, c[0x0][0x888] ;  /* 0x00011100ff0477ac */ /* 0x000ea40008000a00 */
[----:B--2---:R-:W-:-:S04]  /*a530*/  ISETP.NE.U32.AND P0, PT, RZ, UR4, PT ;  /* 0x00000004ff007c0c */ /* 0x004fc8000bf05070 */
[----:B------:R-:W-:-:S13]  /*a540*/  ISETP.NE.AND.EX P0, PT, RZ, UR5, PT, P0 ;  /* 0x00000005ff007c0c */ /* 0x000fda000bf05300 */
[----:B------:R-:W-:Y:S05]  /*a550*/  @!P0 EXIT ;  /* 0x000000000000894d */ /* 0x000fea0003800000 */
[----:B------:R-:W-:Y:S05]  /*a560*/  BRA `(.L_x_175) ;  /* 0x0000000000087947 */ /* 0x000fea0003800000 */
.L_x_174:
[----:B------:R-:W-:-:S13]  /*a570*/  FSETP.NEU.AND P0, PT, R27, RZ, PT ;  /* 0x000000ff1b00720b */ /* 0x000fda0003f0d000 */
[----:B------:R-:W-:Y:S05]  /*a580*/  @!P0 EXIT ;  /* 0x000000000000894d */ /* 0x000fea0003800000 */
.L_x_175:
[----:B------:R-:W-:Y:S05]  /*a590*/  BSYNC.RECONVERGENT B0 ;  /* 0x0000000000007941 */ /* 0x000fea0003800200 */
.L_x_172:
[----:B------:R-:W-:Y:S01]  /*a5a0*/  ULEA UR4, UR47, UR43, 0x3 ;  /* 0x0000002b2f047291 */ /* 0x000fe2000f8e18ff */
[----:B------:R-:W-:-:S04]  /*a5b0*/  DEPBAR.LE SB0, 0x0 ;  /* 0x000080000000791a */ /* 0x000fc80000000000 */
[----:B------:R-:W-:-:S04]  /*a5c0*/  UIADD3 UR4, UPT, UPT, UR4, 0x80, URZ ;  /* 0x0000008004047890 */ /* 0x000fc8000fffe0ff */
[----:B------:R-:W-:-:S09]  /*a5d0*/  UPRMT UR4, UR52, 0x654, UR4 ;  /* 0x0000065434047896 */ /* 0x000fd20008000004 */
[----:B------:R-:W-:Y:S01]  /*a5e0*/  SYNCS.ARRIVE.TRANS64.RED.A1T0 RZ, [UR4], RZ ;  /* 0x000000ffffff79a7 */ /* 0x000fe20008100404 */
[----:B------:R-:W-:Y:S05]  /*a5f0*/  EXIT ;  /* 0x000000000000794d */ /* 0x000fea0003800000 */
.L_x_24:
[----:B--2---:R2:W3:Y:S02]  /*a600*/  SYNCS.PHASECHK.TRANS64.TRYWAIT P0, [R0+URZ+0x120], R2 ;  /* 0x00012002000075a7 */ /* 0x0044e400080011ff */
[----:B---3--:R-:W-:Y:S05]  /*a610*/  @!P0 NANOSLEEP.SYNCS 0x989680 ;  /* 0x009896800000895d */ /* 0x008fea0003900000 */
[----:B------:R-:W3:Y:S02]  /*a620*/  @!P0 SYNCS.PHASECHK.TRANS64 P0, [R0+URZ+0x120], R2 ;  /* 0x00012002000085a7 */ /* 0x000ee400080010ff */
[----:B---3--:R-:W-:Y:S05]  /*a630*/  @!P0 BRA `(.L_x_24) ;  /* 0xfffffffc00f08947 */ /* 0x008fea000383ffff */
[----:B------:R-:W-:Y:S05]  /*a640*/  BRA `(.L_x_176) ;  /* 0xffffff7000b07947 */ /* 0x000fea000383ffff */
.L_x_27:
[----:B-1----:R-:W-:-:S07]  /*a650*/  MOV R0, UR33 ;  /* 0x0000002100007c02 */ /* 0x002fce0008000f00 */
.L_x_177:
[----:B-1----:R1:W2:Y:S02]  /*a660*/  SYNCS.PHASECHK.TRANS64.TRYWAIT P0, [R0+URZ+0x30], R3 ;  /* 0x00003003000075a7 */ /* 0x0022a400080011ff */
[----:B--2---:R-:W-:Y:S05]  /*a670*/  @!P0 NANOSLEEP.SYNCS 0x989680 ;  /* 0x009896800000895d */ /* 0x004fea0003900000 */
[----:B------:R-:W2:Y:S02]  /*a680*/  @!P0 SYNCS.PHASECHK.TRANS64 P0, [R0+URZ+0x30], R3 ;  /* 0x00003003000085a7 */ /* 0x000ea400080010ff */
[----:B--2---:R-:W-:Y:S05]  /*a690*/  @!P0 BRA `(.L_x_177) ;  /* 0xfffffffc00f08947 */ /* 0x004fea000383ffff */
[----:B------:R-:W-:Y:S05]  /*a6a0*/  BRA `(.L_x_26) ;  /* 0xffffff7000f87947 */ /* 0x000fea000383ffff */
.L_x_34:
[----:B-1----:R-:W-:-:S07]  /*a6b0*/  MOV R0, UR17 ;  /* 0x0000001100007c02 */ /* 0x002fce0008000f00 */
.L_x_178:
[----:B-1----:R1:W2:Y:S02]  /*a6c0*/  SYNCS.PHASECHK.TRANS64.TRYWAIT P0, [R0+URZ+0x30], R3 ;  /* 0x00003003000075a7 */ /* 0x0022a400080011ff */
[----:B--2---:R-:W-:Y:S05]  /*a6d0*/  @!P0 NANOSLEEP.SYNCS 0x989680 ;  /* 0x009896800000895d */ /* 0x004fea0003900000 */
[----:B------:R-:W2:Y:S02]  /*a6e0*/  @!P0 SYNCS.PHASECHK.TRANS64 P0, [R0+URZ+0x30], R3 ;  /* 0x00003003000085a7 */ /* 0x000ea400080010ff */
[----:B--2---:R-:W-:Y:S05]  /*a6f0*/  @!P0 BRA `(.L_x_178) ;  /* 0xfffffffc00f08947 */ /* 0x004fea000383ffff */
[----:B------:R-:W-:Y:S05]  /*a700*/  BRA `(.L_x_33) ;  /* 0xffffff7400b47947 */ /* 0x000fea000383ffff */
.L_x_39:
[----:B-1----:R1:W2:Y:S02]  /*a710*/  SYNCS.PHASECHK.TRANS64.TRYWAIT P0, [R3+URZ+0xb0], R0 ;  /* 0x0000b000030075a7 */ /* 0x0022a400080011ff */
[----:B--2---:R-:W-:Y:S05]  /*a720*/  @!P0 NANOSLEEP.SYNCS 0x989680 ;  /* 0x009896800000895d */ /* 0x004fea0003900000 */
[----:B------:R-:W2:Y:S02]  /*a730*/  @!P0 SYNCS.PHASECHK.TRANS64 P0, [R3+URZ+0xb0], R0 ;  /* 0x0000b000030085a7 */ /* 0x000ea400080010ff */
[----:B--2---:R-:W-:Y:S05]  /*a740*/  @!P0 BRA `(.L_x_39) ;  /* 0xfffffffc00f08947 */ /* 0x004fea000383ffff */
[----:B------:R-:W-:Y:S05]  /*a750*/  BRA `(.L_x_179) ;  /* 0xffffff7800587947 */ /* 0x000fea000383ffff */
.L_x_43:
[----:B------:R-:W-:-:S07]  /*a760*/  MOV R0, UR4 ;  /* 0x0000000400007c02 */ /* 0x000fce0008000f00 */
.L_x_180:
[----:B-1----:R1:W2:Y:S02]  /*a770*/  SYNCS.PHASECHK.TRANS64.TRYWAIT P0, [R0+URZ], R2 ;  /* 0x00000002000075a7 */ /* 0x0022a400080011ff */
[----:B--2---:R-:W-:Y:S05]  /*a780*/  @!P0 NANOSLEEP.SYNCS 0x989680 ;  /* 0x009896800000895d */ /* 0x004fea0003900000 */
[----:B------:R-:W2:Y:S02]  /*a790*/  @!P0 SYNCS.PHASECHK.TRANS64 P0, [R0+URZ], R2 ;  /* 0x00000002000085a7 */ /* 0x000ea400080010ff */
[----:B--2---:R-:W-:Y:S05]  /*a7a0*/  @!P0 BRA `(.L_x_180) ;  /* 0xfffffffc00f08947 */ /* 0x004fea000383ffff */
[----:B------:R-:W-:Y:S05]  /*a7b0*/  BRA `(.L_x_181) ;  /* 0xffffff8000047947 */ /* 0x000fea000383ffff */
.L_x_44:
[----:B------:R-:W-:-:S07]  /*a7c0*/  MOV R0, UR5 ;  /* 0x0000000500007c02 */ /* 0x000fce0008000f00 */
.L_x_182:
[----:B-1----:R1:W2:Y:S02]  /*a7d0*/  SYNCS.PHASECHK.TRANS64.TRYWAIT P0, [R0+URZ], R3 ;  /* 0x00000003000075a7 */ /* 0x0022a400080011ff */
[----:B--2---:R-:W-:Y:S05]  /*a7e0*/  @!P0 NANOSLEEP.SYNCS 0x989680 ;  /* 0x009896800000895d */ /* 0x004fea0003900000 */
[----:B------:R-:W2:Y:S02]  /*a7f0*/  @!P0 SYNCS.PHASECHK.TRANS64 P0, [R0+URZ], R3 ;  /* 0x00000003000085a7 */ /* 0x000ea400080010ff */
[----:B--2---:R-:W-:Y:S05]  /*a800*/  @!P0 BRA `(.L_x_182) ;  /* 0xfffffffc00f08947 */ /* 0x004fea000383ffff */
[----:B------:R-:W-:Y:S05]  /*a810*/  BRA `(.L_x_183) ;  /* 0xffffff8000107947 */ /* 0x000fea000383ffff */
.L_x_45:
[----:B------:R-:W-:-:S07]  /*a820*/  MOV R0, UR5 ;  /* 0x0000000500007c02 */ /* 0x000fce0008000f00 */
.L_x_184:
[----:B-1----:R1:W2:Y:S02]  /*a830*/  SYNCS.PHASECHK.TRANS64.TRYWAIT P0, [R0+URZ], R3 ;  /* 0x00000003000075a7 */ /* 0x0022a400080011ff */
[----:B--2---:R-:W-:Y:S05]  /*a840*/  @!P0 NANOSLEEP.SYNCS 0x989680 ;  /* 0x009896800000895d */ /* 0x004fea0003900000 */
[----:B------:R-:W2:Y:S02]  /*a850*/  @!P0 SYNCS.PHASECHK.TRANS64 P0, [R0+URZ], R3 ;  /* 0x00000003000085a7 */ /* 0x000ea400080010ff */
[----:B--2---:R-:W-:Y:S05]  /*a860*/  @!P0 BRA `(.L_x_184) ;  /* 0xfffffffc00f08947 */ /* 0x004fea000383ffff */
[----:B------:R-:W-:Y:S05]  /*a870*/  BRA `(.L_x_185) ;  /* 0xffffff80001c7947 */ /* 0x000fea000383ffff */
.L_x_46:
[----:B------:R-:W-:-:S07]  /*a880*/  MOV R0, UR5 ;  /* 0x0000000500007c02 */ /* 0x000fce0008000f00 */
.L_x_186:
[----:B-1----:R1:W2:Y:S02]  /*a890*/  SYNCS.PHASECHK.TRANS64.TRYWAIT P0, [R0+URZ], R3 ;  /* 0x00000003000075a7 */ /* 0x0022a400080011ff */
[----:B--2---:R-:W-:Y:S05]  /*a8a0*/  @!P0 NANOSLEEP.SYNCS 0x989680 ;  /* 0x009896800000895d */ /* 0x004fea0003900000 */
[----:B------:R-:W2:Y:S02]  /*a8b0*/  @!P0 SYNCS.PHASECHK.TRANS64 P0, [R0+URZ], R3 ;  /* 0x00000003000085a7 */ /* 0x000ea400080010ff */
[----:B--2---:R-:W-:Y:S05]  /*a8c0*/  @!P0 BRA `(.L_x_186) ;  /* 0xfffffffc00f08947 */ /* 0x004fea000383ffff */
[----:B------:R-:W-:Y:S05]  /*a8d0*/  BRA `(.L_x_187) ;  /* 0xffffff8000287947 */ /* 0x000fea000383ffff */
.L_x_47:
[----:B------:R-:W-:-:S07]  /*a8e0*/  MOV R0, UR5 ;  /* 0x0000000500007c02 */ /* 0x000fce0008000f00 */
.L_x_188:
[----:B-1----:R1:W2:Y:S02]  /*a8f0*/  SYNCS.PHASECHK.TRANS64.TRYWAIT P0, [R0+URZ], R3 ;  /* 0x00000003000075a7 */ /* 0x0022a400080011ff */
[----:B--2---:R-:W-:Y:S05]  /*a900*/  @!P0 NANOSLEEP.SYNCS 0x989680 ;  /* 0x009896800000895d */ /* 0x004fea0003900000 */
[----:B------:R-:W2:Y:S02]  /*a910*/  @!P0 SYNCS.PHASECHK.TRANS64 P0, [R0+URZ], R3 ;  /* 0x00000003000085a7 */ /* 0x000ea400080010ff */
[----:B--2---:R-:W-:Y:S05]  /*a920*/  @!P0 BRA `(.L_x_188) ;  /* 0xfffffffc00f08947 */ /* 0x004fea000383ffff */
[----:B------:R-:W-:Y:S05]  /*a930*/  BRA `(.L_x_189) ;  /* 0xffffff8000347947 */ /* 0x000fea000383ffff */
.L_x_50:
[----:B-1----:R1:W2:Y:S02]  /*a940*/  SYNCS.PHASECHK.TRANS64.TRYWAIT P0, [R2+URZ+0x110], R4 ;  /* 0x00011004020075a7 */ /* 0x0022a400080011ff */
[----:B--2---:R-:W-:Y:S05]  /*a950*/  @!P0 NANOSLEEP.SYNCS 0x989680 ;  /* 0x009896800000895d */ /* 0x004fea0003900000 */
[----:B------:R-:W2:Y:S02]  /*a960*/  @!P0 SYNCS.PHASECHK.TRANS64 P0, [R2+URZ+0x110], R4 ;  /* 0x00011004020085a7 */ /* 0x000ea400080010ff */
[----:B--2---:R-:W-:Y:S05]  /*a970*/  @!P0 BRA `(.L_x_50) ;  /* 0xfffffffc00f08947 */ /* 0x004fea000383ffff */
[----:B------:R-:W-:Y:S05]  /*a980*/  BRA `(.L_x_190) ;  /* 0xffffff8000907947 */ /* 0x000fea000383ffff */
.L_x_51:
[----:B------:R-:W-:-:S07]  /*a990*/  MOV R2, UR4 ;  /* 0x0000000400027c02 */ /* 0x000fce0008000f00 */
.L_x_191:
[----:B-1----:R1:W2:Y:S02]  /*a9a0*/  SYNCS.PHASECHK.TRANS64.TRYWAIT P0, [R2+URZ+0xc0], R5 ;  /* 0x0000c005020075a7 */ /* 0x0022a400080011ff */
[----:B--2---:R-:W-:Y:S05]  /*a9b0*/  @!P0 NANOSLEEP.SYNCS 0x989680 ;  /* 0x009896800000895d */ /* 0x004fea0003900000 */
[----:B------:R-:W2:Y:S02]  /*a9c0*/  @!P0 SYNCS.PHASECHK.TRANS64 P0, [R2+URZ+0xc0], R5 ;  /* 0x0000c005020085a7 */ /* 0x000ea400080010ff */
[----:B--2---:R-:W-:Y:S05]  /*a9d0*/  @!P0 BRA `(.L_x_191) ;  /* 0xfffffffc00f08947 */ /* 0x004fea000383ffff */
[----:B------:R-:W-:Y:S05]  /*a9e0*/  BRA `(.L_x_192) ;  /* 0xffffff8000a07947 */ /* 0x000fea000383ffff */
.L_x_52:
[----:B-1----:R1:W2:Y:S02]  /*a9f0*/  SYNCS.PHASECHK.TRANS64.TRYWAIT P1, [R2+URZ+0xb0], R4 ;  /* 0x0000b004020075a7 */ /* 0x0022a400080211ff */
[----:B--2---:R-:W-:Y:S05]  /*aa00*/  @!P1 NANOSLEEP.SYNCS 0x989680 ;  /* 0x009896800000995d */ /* 0x004fea0003900000 */
[----:B------:R-:W2:Y:S02]  /*aa10*/  @!P1 SYNCS.PHASECHK.TRANS64 P1, [R2+URZ+0xb0], R4 ;  /* 0x0000b004020095a7 */ /* 0x000ea400080210ff */
[----:B--2---:R-:W-:Y:S05]  /*aa20*/  @!P1 BRA `(.L_x_52) ;  /* 0xfffffffc00f09947 */ /* 0x004fea000383ffff */
[----:B------:R-:W-:Y:S05]  /*aa30*/  BRA `(.L_x_193) ;  /* 0xffffff8000d07947 */ /* 0x000fea000383ffff */
.L_x_55:
[----:B------:R-:W-:-:S07]  /*aa40*/  MOV R0, UR4 ;  /* 0x0000000400007c02 */ /* 0x000fce0008000f00 */
.L_x_194:
[----:B-1----:R1:W2:Y:S02]  /*aa50*/  SYNCS.PHASECHK.TRANS64.TRYWAIT P0, [R0+URZ+0xc0], R2 ;  /* 0x0000c002000075a7 */ /* 0x0022a400080011ff */
[----:B--2---:R-:W-:Y:S05]  /*aa60*/  @!P0 NANOSLEEP.SYNCS 0x989680 ;  /* 0x009896800000895d */ /* 0x004fea0003900000 */
[----:B------:R-:W2:Y:S02]  /*aa70*/  @!P0 SYNCS.PHASECHK.TRANS64 P0, [R0+URZ+0xc0], R2 ;  /* 0x0000c002000085a7 */ /* 0x000ea400080010ff */
[----:B--2---:R-:W-:Y:S05]  /*aa80*/  @!P0 BRA `(.L_x_194) ;  /* 0xfffffffc00f08947 */ /* 0x004fea000383ffff */
[----:B------:R-:W-:Y:S05]  /*aa90*/  BRA `(.L_x_54) ;  /* 0xffffff8400247947 */ /* 0x000fea000383ffff */
.L_x_62:
[----:B-1----:R1:W2:Y:S02]  /*aaa0*/  SYNCS.PHASECHK.TRANS64.TRYWAIT P1, [R0+URZ+0xb0], R2 ;  /* 0x0000b002000075a7 */ /* 0x0022a400080211ff */
[----:B--2---:R-:W-:Y:S05]  /*aab0*/  @!P1 NANOSLEEP.SYNCS 0x989680 ;  /* 0x009896800000995d */ /* 0x004fea0003900000 */
[----:B------:R-:W2:Y:S02]  /*aac0*/  @!P1 SYNCS.PHASECHK.TRANS64 P1, [R0+URZ+0xb0], R2 ;  /* 0x0000b002000095a7 */ /* 0x000ea400080210ff */
[----:B--2---:R-:W-:Y:S05]  /*aad0*/  @!P1 BRA `(.L_x_62) ;  /* 0xfffffffc00f09947 */ /* 0x004fea000383ffff */
[----:B------:R-:W-:Y:S05]  /*aae0*/  BRA `(.L_x_195) ;  /* 0xffffff8800987947 */ /* 0x000fea000383ffff */
.L_x_63:
[----:B------:R-:W-:-:S07]  /*aaf0*/  MOV R2, UR30 ;  /* 0x0000001e00027c02 */ /* 0x000fce0008000f00 */
.L_x_196:
[----:B-1----:R1:W2:Y:S02]  /*ab00*/  SYNCS.PHASECHK.TRANS64.TRYWAIT P0, [R2+URZ+0xf0], R0 ;  /* 0x0000f000020075a7 */ /* 0x0022a400080011ff */
[----:B--2---:R-:W-:Y:S05]  /*ab10*/  @!P0 NANOSLEEP.SYNCS 0x989680 ;  /* 0x009896800000895d */ /* 0x004fea0003900000 */
[----:B------:R-:W2:Y:S02]  /*ab20*/  @!P0 SYNCS.PHASECHK.TRANS64 P0, [R2+URZ+0xf0], R0 ;  /* 0x0000f000020085a7 */ /* 0x000ea400080010ff */
[----:B--2---:R-:W-:Y:S05]  /*ab30*/  @!P0 BRA `(.L_x_196) ;  /* 0xfffffffc00f08947 */ /* 0x004fea000383ffff */
[----:B------:R-:W-:Y:S05]  /*ab40*/  BRA `(.L_x_197) ;  /* 0xffffff8800d07947 */ /* 0x000fea000383ffff */
.L_x_66:
[----:B------:R-:W-:Y:S07]  /*ab50*/  MOV R0, UR5 ;  /* 0x0000000500007c02 */ /* 0x000fee0008000f00 */
.L_x_198:
[----:B-1----:R1:W2:Y:S02]  /*ab60*/  SYNCS.PHASECHK.TRANS64.TRYWAIT P0, [R0+URZ], R2 ;  /* 0x00000002000075a7 */ /* 0x0022a400080011ff */
[----:B--2---:R-:W-:Y:S05]  /*ab70*/  @!P0 NANOSLEEP.SYNCS 0x989680 ;  /* 0x009896800000895d */ /* 0x004fea0003900000 */
[----:B------:R-:W2:Y:S02]  /*ab80*/  @!P0 SYNCS.PHASECHK.TRANS64 P0, [R0+URZ], R2 ;  /* 0x00000002000085a7 */ /* 0x000ea400080010ff */
[----:B--2---:R-:W-:Y:S05]  /*ab90*/  @!P0 BRA `(.L_x_198) ;  /* 0xfffffffc00f08947 */ /* 0x004fea000383ffff */
[----:B------:R-:W-:Y:S05]  /*aba0*/  BRA `(.L_x_65) ;  /* 0xffffff8800ec7947 */ /* 0x000fea000383ffff */
.L_x_69:
[----:B------:R-:W-:-:S07]  /*abb0*/  MOV R0, UR4 ;  /* 0x0000000400007c02 */ /* 0x000fce0008000f00 */
.L_x_199:
[----:B--2---:R2:W4:Y:S02]  /*abc0*/  SYNCS.PHASECHK.TRANS64.TRYWAIT P0, [R0+URZ], R2 ;  /* 0x00000002000075a7 */ /* 0x00452400080011ff */
[----:B----4-:R-:W-:Y:S05]  /*abd0*/  @!P0 NANOSLEEP.SYNCS 0x989680 ;  /* 0x009896800000895d */ /* 0x010fea0003900000 */
[----:B------:R-:W4:Y:S02]  /*abe0*/  @!P0 SYNCS.PHASECHK.TRANS64 P0, [R0+URZ], R2 ;  /* 0x00000002000085a7 */ /* 0x000f2400080010ff */
[----:B----4-:R-:W-:Y:S05]  /*abf0*/  @!P0 BRA `(.L_x_199) ;  /* 0xfffffffc00f08947 */ /* 0x010fea000383ffff */
[----:B------:R-:W-:Y:S05]  /*ac00*/  BRA `(.L_x_200) ;  /* 0xffffff8c00c87947 */ /* 0x000fea000383ffff */
.L_x_70:
[----:B------:R-:W-:-:S07]  /*ac10*/  MOV R0, UR5 ;  /* 0x0000000500007c02 */ /* 0x000fce0008000f00 */
.L_x_201:
[----:B-1----:R1:W2:Y:S02]  /*ac20*/  SYNCS.PHASECHK.TRANS64.TRYWAIT P0, [R0+URZ], R3 ;  /* 0x00000003000075a7 */ /* 0x0022a400080011ff */
[----:B--2---:R-:W-:Y:S05]  /*ac30*/  @!P0 NANOSLEEP.SYNCS 0x989680 ;  /* 0x009896800000895d */ /* 0x004fea0003900000 */
[----:B------:R-:W2:Y:S02]  /*ac40*/  @!P0 SYNCS.PHASECHK.TRANS64 P0, [R0+URZ], R3 ;  /* 0x00000003000085a7 */ /* 0x000ea400080010ff */
[----:B--2---:R-:W-:Y:S05]  /*ac50*/  @!P0 BRA `(.L_x_201) ;  /* 0xfffffffc00f08947 */ /* 0x004fea000383ffff */
[----:B------:R-:W-:Y:S05]  /*ac60*/  BRA `(.L_x_202) ;  /* 0xffffff8c00d47947 */ /* 0x000fea000383ffff */
.L_x_71:
[----:B------:R-:W-:-:S07]  /*ac70*/  MOV R0, UR5 ;  /* 0x0000000500007c02 */ /* 0x000fce0008000f00 */
.L_x_203:
[----:B-1----:R1:W2:Y:S02]  /*ac80*/  SYNCS.PHASECHK.TRANS64.TRYWAIT P0, [R0+URZ], R3 ;  /* 0x00000003000075a7 */ /* 0x0022a400080011ff */
[----:B--2---:R-:W-:Y:S05]  /*ac90*/  @!P0 NANOSLEEP.SYNCS 0x989680 ;  /* 0x009896800000895d */ /* 0x004fea0003900000 */
[----:B------:R-:W2:Y:S02]  /*aca0*/  @!P0 SYNCS.PHASECHK.TRANS64 P0, [R0+URZ], R3 ;  /* 0x00000003000085a7 */ /* 0x000ea400080010ff */
[----:B--2---:R-:W-:Y:S05]  /*acb0*/  @!P0 BRA `(.L_x_203) ;  /* 0xfffffffc00f08947 */ /* 0x004fea000383ffff */
[----:B------:R-:W-:Y:S05]  /*acc0*/  BRA `(.L_x_204) ;  /* 0xffffff8c00e07947 */ /* 0x000fea000383ffff */
.L_x_72:
[----:B-1----:R-:W-:-:S07]  /*acd0*/  MOV R0, UR4 ;  /* 0x0000000400007c02 */ /* 0x002fce0008000f00 */
.L_x_205:
[----:B-1----:R1:W2:Y:S02]  /*ace0*/  SYNCS.PHASECHK.TRANS64.TRYWAIT P0, [R0+URZ], R2 ;  /* 0x00000002000075a7 */ /* 0x0022a400080011ff */
[----:B--2---:R-:W-:Y:S05]  /*acf0*/  @!P0 NANOSLEEP.SYNCS 0x989680 ;  /* 0x009896800000895d */ /* 0x004fea0003900000 */
[----:B------:R-:W2:Y:S02]  /*ad00*/  @!P0 SYNCS.PHASECHK.TRANS64 P0, [R0+URZ], R2 ;  /* 0x00000002000085a7 */ /* 0x000ea400080010ff */
[----:B--2---:R-:W-:Y:S05]  /*ad10*/  @!P0 BRA `(.L_x_205) ;  /* 0xfffffffc00f08947 */ /* 0x004fea000383ffff */
[----:B------:R-:W-:Y:S05]  /*ad20*/  BRA `(.L_x_206) ;  /* 0xffffff8c00ec7947 */ /* 0x000fea000383ffff */
.L_x_77:
[----:B--2---:R2:W3:Y:S02]  /*ad30*/  SYNCS.PHASECHK.TRANS64.TRYWAIT P0, [R12+URZ+0xb0], R0 ;  /* 0x0000b0000c0075a7 */ /* 0x0044e400080011ff */
[----:B---3--:R-:W-:Y:S05]  /*ad40*/  @!P0 NANOSLEEP.SYNCS 0x989680 ;  /* 0x009896800000895d */ /* 0x008fea0003900000 */
[----:B------:R-:W3:Y:S02]  /*ad50*/  @!P0 SYNCS.PHASECHK.TRANS64 P0, [R12+URZ+0xb0], R0 ;  /* 0x0000b0000c0085a7 */ /* 0x000ee400080010ff */
[----:B---3--:R-:W-:Y:S05]  /*ad60*/  @!P0 BRA `(.L_x_77) ;  /* 0xfffffffc00f08947 */ /* 0x008fea000383ffff */
[----:B------:R-:W-:Y:S05]  /*ad70*/  BRA `(.L_x_207) ;  /* 0xffffff9400047947 */ /* 0x000fea000383ffff */
.L_x_80:
[----:B-1----:R-:W-:Y:S07]  /*ad80*/  MOV R0, UR21 ;  /* 0x0000001500007c02 */ /* 0x002fee0008000f00 */
.L_x_208:
[----:B-1----:R1:W2:Y:S02]  /*ad90*/  SYNCS.PHASECHK.TRANS64.TRYWAIT P2, [R0+URZ+0xa8], R6 ;  /* 0x0000a806000075a7 */ /* 0x0022a400080411ff */
[----:B--2---:R-:W-:Y:S05]  /*ada0*/  @!P2 NANOSLEEP.SYNCS 0x989680 ;  /* 0x009896800000a95d */ /* 0x004fea0003900000 */
[----:B------:R-:W2:Y:S02]  /*adb0*/  @!P2 SYNCS.PHASECHK.TRANS64 P2, [R0+URZ+0xa8], R6 ;  /* 0x0000a8060000a5a7 */ /* 0x000ea400080410ff */
[----:B--2---:R-:W-:Y:S05]  /*adc0*/  @!P2 BRA `(.L_x_208) ;  /* 0xfffffffc00f0a947 */ /* 0x004fea000383ffff */
[----:B------:R-:W-:Y:S05]  /*add0*/  BRA `(.L_x_79) ;  /* 0xffffff9800707947 */ /* 0x000fea000383ffff */
.L_x_83:
[----:B------:R-:W-:Y:S07]  /*ade0*/  MOV R0, UR21 ;  /* 0x0000001500007c02 */ /* 0x000fee0008000f00 */
.L_x_209:
[----:B-1----:R1:W2:Y:S02]  /*adf0*/  SYNCS.PHASECHK.TRANS64.TRYWAIT P0, [R0+URZ+0x80], R10 ;  /* 0x0000800a000075a7 */ /* 0x0022a400080011ff */
[----:B--2---:R-:W-:Y:S05]  /*ae00*/  @!P0 NANOSLEEP.SYNCS 0x989680 ;  /* 0x009896800000895d */ /* 0x004fea0003900000 */
[----:B------:R-:W2:Y:S02]  /*ae10*/  @!P0 SYNCS.PHASECHK.TRANS64 P0, [R0+URZ+0x80], R10 ;  /* 0x0000800a000085a7 */ /* 0x000ea400080010ff */
[----:B--2---:R-:W-:Y:S05]  /*ae20*/  @!P0 BRA `(.L_x_209) ;  /* 0xfffffffc00f08947 */ /* 0x004fea000383ffff */
[----:B------:R-:W-:Y:S05]  /*ae30*/  BRA `(.L_x_210) ;  /* 0xffffff9800cc7947 */ /* 0x000fea000383ffff */
.L_x_84:
[----:B------:R-:W-:Y:S07]  /*ae40*/  MOV R0, UR21 ;  /* 0x0000001500007c02 */ /* 0x000fee0008000f00 */
.L_x_211:
[----:B-1----:R1:W2:Y:S02]  /*ae50*/  SYNCS.PHASECHK.TRANS64.TRYWAIT P0, [R0+URZ+0x88], R10 ;  /* 0x0000880a000075a7 */ /* 0x0022a400080011ff */
[----:B--2---:R-:W-:Y:S05]  /*ae60*/  @!P0 NANOSLEEP.SYNCS 0x989680 ;  /* 0x009896800000895d */ /* 0x004fea0003900000 */
[----:B------:R-:W2:Y:S02]  /*ae70*/  @!P0 SYNCS.PHASECHK.TRANS64 P0, [R0+URZ+0x88], R10 ;  /* 0x0000880a000085a7 */ /* 0x000ea400080010ff */
[----:B--2---:R-:W-:Y:S05]  /*ae80*/  @!P0 BRA `(.L_x_211) ;  /* 0xfffffffc00f08947 */ /* 0x004fea000383ffff */
[----:B------:R-:W-:Y:S05]  /*ae90*/  BRA `(.L_x_212) ;  /* 0xffffff9c00087947 */ /* 0x000fea000383ffff */
.L_x_85:
[----:B------:R-:W-:Y:S07]  /*aea0*/  MOV R0, UR21 ;  /* 0x0000001500007c02 */ /* 0x000fee0008000f00 */
.L_x_213:
[----:B-1----:R1:W2:Y:S02]  /*aeb0*/  SYNCS.PHASECHK.TRANS64.TRYWAIT P0, [R0+URZ+0x90], R10 ;  /* 0x0000900a000075a7 */ /* 0x0022a400080011ff */
[----:B--2---:R-:W-:Y:S05]  /*aec0*/  @!P0 NANOSLEEP.SYNCS 0x989680 ;  /* 0x009896800000895d */ /* 0x004fea0003900000 */
[----:B------:R-:W2:Y:S02]  /*aed0*/  @!P0 SYNCS.PHASECHK.TRANS64 P0, [R0+URZ+0x90], R10 ;  /* 0x0000900a000085a7 */ /* 0x000ea400080010ff */
[----:B--2---:R-:W-:Y:S05]  /*aee0*/  @!P0 BRA `(.L_x_213) ;  /* 0xfffffffc00f08947 */ /* 0x004fea000383ffff */
[----:B------:R-:W-:Y:S05]  /*aef0*/  BRA `(.L_x_214) ;  /* 0xffffff9c00487947 */ /* 0x000fea000383ffff */
.L_x_86:
[----:B------:R-:W-:Y:S07]  /*af00*/  MOV R0, UR21 ;  /* 0x0000001500007c02 */ /* 0x000fee0008000f00 */
.L_x_215:
[----:B-1----:R1:W2:Y:S02]  /*af10*/  SYNCS.PHASECHK.TRANS64.TRYWAIT P0, [R0+URZ+0x98], R10 ;  /* 0x0000980a000075a7 */ /* 0x0022a400080011ff */
[----:B--2---:R-:W-:Y:S05]  /*af20*/  @!P0 NANOSLEEP.SYNCS 0x989680 ;  /* 0x009896800000895d */ /* 0x004fea0003900000 */
[----:B------:R-:W2:Y:S02]  /*af30*/  @!P0 SYNCS.PHASECHK.TRANS64 P0, [R0+URZ+0x98], R10 ;  /* 0x0000980a000085a7 */ /* 0x000ea400080010ff */
[----:B--2---:R-:W-:Y:S05]  /*af40*/  @!P0 BRA `(.L_x_215) ;  /* 0xfffffffc00f08947 */ /* 0x004fea000383ffff */
[----:B------:R-:W-:Y:S05]  /*af50*/  BRA `(.L_x_216) ;  /* 0xffffff9c008c7947 */ /* 0x000fea000383ffff */
.L_x_87:
[----:B------:R-:W-:Y:S07]  /*af60*/  MOV R0, UR21 ;  /* 0x0000001500007c02 */ /* 0x000fee0008000f00 */
.L_x_217:
[----:B-1----:R1:W2:Y:S02]  /*af70*/  SYNCS.PHASECHK.TRANS64.TRYWAIT P0, [R0+URZ+0x80], R9 ;  /* 0x00008009000075a7 */ /* 0x0022a400080011ff */
[----:B--2---:R-:W-:Y:S05]  /*af80*/  @!P0 NANOSLEEP.SYNCS 0x989680 ;  /* 0x009896800000895d */ /* 0x004fea0003900000 */
[----:B------:R-:W2:Y:S02]  /*af90*/  @!P0 SYNCS.PHASECHK.TRANS64 P0, [R0+URZ+0x80], R9 ;  /* 0x00008009000085a7 */ /* 0x000ea400080010ff */
[----:B--2---:R-:W-:Y:S05]  /*afa0*/  @!P0 BRA `(.L_x_217) ;  /* 0xfffffffc00f08947 */ /* 0x004fea000383ffff */
[----:B------:R-:W-:Y:S05]  /*afb0*/  BRA `(.L_x_218) ;  /* 0xffffff9c00d47947 */ /* 0x000fea000383ffff */
.L_x_88:
[----:B------:R-:W-:Y:S07]  /*afc0*/  MOV R0, UR21 ;  /* 0x0000001500007c02 */ /* 0x000fee0008000f00 */
.L_x_219:
[----:B-1----:R1:W2:Y:S02]  /*afd0*/  SYNCS.PHASECHK.TRANS64.TRYWAIT P0, [R0+URZ+0x88], R9 ;  /* 0x00008809000075a7 */ /* 0x0022a400080011ff */
[----:B--2---:R-:W-:Y:S05]  /*afe0*/  @!P0 NANOSLEEP.SYNCS 0x989680 ;  /* 0x009896800000895d */ /* 0x004fea0003900000 */
[----:B------:R-:W2:Y:S02]  /*aff0*/  @!P0 SYNCS.PHASECHK.TRANS64 P0, [R0+URZ+0x88], R9 ;  /* 0x00008809000085a7 */ /* 0x000ea400080010ff */
[----:B--2---:R-:W-:Y:S05]  /*b000*/  @!P0 BRA `(.L_x_219) ;  /* 0xfffffffc00f08947 */ /* 0x004fea000383ffff */
[----:B------:R-:W-:Y:S05]  /*b010*/  BRA `(.L_x_220) ;  /* 0xffffffa0001c7947 */ /* 0x000fea000383ffff */
.L_x_89:
[----:B------:R-:W-:Y:S07]  /*b020*/  MOV R0, UR21 ;  /* 0x0000001500007c02 */ /* 0x000fee0008000f00 */
.L_x_221:
[----:B-1----:R1:W2:Y:S02]  /*b030*/  SYNCS.PHASECHK.TRANS64.TRYWAIT P0, [R0+URZ+0x90], R9 ;  /* 0x00009009000075a7 */ /* 0x0022a400080011ff */
[----:B--2---:R-:W-:Y:S05]  /*b040*/  @!P0 NANOSLEEP.SYNCS 0x989680 ;  /* 0x009896800000895d */ /* 0x004fea0003900000 */
[----:B------:R-:W2:Y:S02]  /*b050*/  @!P0 SYNCS.PHASECHK.TRANS64 P0, [R0+URZ+0x90], R9 ;  /* 0x00009009000085a7 */ /* 0x000ea400080010ff */
[----:B--2---:R-:W-:Y:S05]  /*b060*/  @!P0 BRA `(.L_x_221) ;  /* 0xfffffffc00f08947 */ /* 0x004fea000383ffff */
[----:B------:R-:W-:Y:S05]  /*b070*/  BRA `(.L_x_222) ;  /* 0xffffffa000647947 */ /* 0x000fea000383ffff */
.L_x_90:
[----:B------:R-:W-:Y:S07]  /*b080*/  MOV R0, UR21 ;  /* 0x0000001500007c02 */ /* 0x000fee0008000f00 */
.L_x_223:
[----:B-1----:R1:W2:Y:S02]  /*b090*/  SYNCS.PHASECHK.TRANS64.TRYWAIT P0, [R0+URZ+0x98], R9 ;  /* 0x00009809000075a7 */ /* 0x0022a400080011ff */
[----:B--2---:R-:W-:Y:S05]  /*b0a0*/  @!P0 NANOSLEEP.SYNCS 0x989680 ;  /* 0x009896800000895d */ /* 0x004fea0003900000 */
[----:B------:R-:W2:Y:S02]  /*b0b0*/  @!P0 SYNCS.PHASECHK.TRANS64 P0, [R0+URZ+0x98], R9 ;  /* 0x00009809000085a7 */ /* 0x000ea400080010ff */
[----:B--2---:R-:W-:Y:S05]  /*b0c0*/  @!P0 BRA `(.L_x_223) ;  /* 0xfffffffc00f08947 */ /* 0x004fea000383ffff */
[----:B------:R-:W-:Y:S05]  /*b0d0*/  BRA `(.L_x_224) ;  /* 0xffffffa000a87947 */ /* 0x000fea000383ffff */
.L_x_92:
[----:B------:R-:W-:-:S07]  /*b0e0*/  MOV R0, UR21 ;  /* 0x0000001500007c02 */ /* 0x000fce0008000f00 */
.L_x_225:
[----:B-1----:R1:W3:Y:S02]  /*b0f0*/  SYNCS.PHASECHK.TRANS64.TRYWAIT P0, [R0+URZ+0x80], R10 ;  /* 0x0000800a000075a7 */ /* 0x0022e400080011ff */
[----:B---3--:R-:W-:Y:S05]  /*b100*/  @!P0 NANOSLEEP.SYNCS 0x989680 ;  /* 0x009896800000895d */ /* 0x008fea0003900000 */
[----:B------:R-:W3:Y:S02]  /*b110*/  @!P0 SYNCS.PHASECHK.TRANS64 P0, [R0+URZ+0x80], R10 ;  /* 0x0000800a000085a7 */ /* 0x000ee400080010ff */
[----:B---3--:R-:W-:Y:S05]  /*b120*/  @!P0 BRA `(.L_x_225) ;  /* 0xfffffffc00f08947 */ /* 0x008fea000383ffff */
[----:B------:R-:W-:Y:S05]  /*b130*/  BRA `(.L_x_226) ;  /* 0xffffffa400187947 */ /* 0x000fea000383ffff */
.L_x_93:
[----:B-1----:R-:W-:-:S07]  /*b140*/  MOV R0, UR21 ;  /* 0x0000001500007c02 */ /* 0x002fce0008000f00 */
.L_x_227:
[----:B-1----:R1:W3:Y:S02]  /*b150*/  SYNCS.PHASECHK.TRANS64.TRYWAIT P0, [R0+URZ+0x88], R10 ;  /* 0x0000880a000075a7 */ /* 0x0022e400080011ff */
[----:B---3--:R-:W-:Y:S05]  /*b160*/  @!P0 NANOSLEEP.SYNCS 0x989680 ;  /* 0x009896800000895d */ /* 0x008fea0003900000 */
[----:B------:R-:W3:Y:S02]  /*b170*/  @!P0 SYNCS.PHASECHK.TRANS64 P0, [R0+URZ+0x88], R10 ;  /* 0x0000880a000085a7 */ /* 0x000ee400080010ff */
[----:B---3--:R-:W-:Y:S05]  /*b180*/  @!P0 BRA `(.L_x_227) ;  /* 0xfffffffc00f08947 */ /* 0x008fea000383ffff */
[----:B------:R-:W-:Y:S05]  /*b190*/  BRA `(.L_x_228) ;  /* 0xffffffa400087947 */ /* 0x000fea000383ffff */
.L_x_94:
[----:B------:R-:W-:-:S07]  /*b1a0*/  MOV R2, UR21 ;  /* 0x0000001500027c02 */ /* 0x000fce0008000f00 */
.L_x_229:
[----:B-1----:R1:W3:Y:S02]  /*b1b0*/  SYNCS.PHASECHK.TRANS64.TRYWAIT P0, [R2+URZ+0x90], R10 ;  /* 0x0000900a020075a7 */ /* 0x0022e400080011ff */
[----:B---3--:R-:W-:Y:S05]  /*b1c0*/  @!P0 NANOSLEEP.SYNCS 0x989680 ;  /* 0x009896800000895d */ /* 0x008fea0003900000 */
[----:B------:R-:W3:Y:S02]  /*b1d0*/  @!P0 SYNCS.PHASECHK.TRANS64 P0, [R2+URZ+0x90], R10 ;  /* 0x0000900a020085a7 */ /* 0x000ee400080010ff */
[----:B---3--:R-:W-:Y:S05]  /*b1e0*/  @!P0 BRA `(.L_x_229) ;  /* 0xfffffffc00f08947 */ /* 0x008fea000383ffff */
[----:B------:R-:W-:Y:S05]  /*b1f0*/  BRA `(.L_x_230) ;  /* 0xffffffa000fc7947 */ /* 0x000fea000383ffff */
.L_x_96:
[----:B-1----:R1:W2:Y:S02]  /*b200*/  SYNCS.PHASECHK.TRANS64.TRYWAIT P0, [R0+URZ+0xb0], R2 ;  /* 0x0000b002000075a7 */ /* 0x0022a400080011ff */
[----:B--2---:R-:W-:Y:S05]  /*b210*/  @!P0 NANOSLEEP.SYNCS 0x989680 ;  /* 0x009896800000895d */ /* 0x004fea0003900000 */
[----:B------:R-:W2:Y:S02]  /*b220*/  @!P0 SYNCS.PHASECHK.TRANS64 P0, [R0+URZ+0xb0], R2 ;  /* 0x0000b002000085a7 */ /* 0x000ea400080010ff */
[----:B--2---:R-:W-:Y:S05]  /*b230*/  @!P0 BRA `(.L_x_96) ;  /* 0xfffffffc00f08947 */ /* 0x004fea000383ffff */
[----:B------:R-:W-:Y:S05]  /*b240*/  BRA `(.L_x_231) ;  /* 0xffffffa400bc7947 */ /* 0x000fea000383ffff */
.L_x_107:
[----:B-1----:R-:W-:Y:S04]  /*b250*/  MOV R2, UR43 ;  /* 0x0000002b00027c02 */ /* 0x002fe80008000f00 */
[----:B------:R1:W3:Y:S03]  /*b260*/  SYNCS.PHASECHK.TRANS64.TRYWAIT P1, [R2+URZ+0x60], R3 ;  /* 0x00006003020075a7 */ /* 0x0002e600080211ff */
[----:B---3--:R-:W-:Y:S05]  /*b270*/  @!P1 NANOSLEEP.SYNCS 0x989680 ;  /* 0x009896800000995d */ /* 0x008fea0003900000 */
[----:B------:R-:W3:Y:S02]  /*b280*/  @!P1 SYNCS.PHASECHK.TRANS64 P1, [R2+URZ+0x60], R3 ;  /* 0x00006003020095a7 */ /* 0x000ee400080210ff */
[----:B---3--:R-:W-:Y:S05]  /*b290*/  @!P1 BRA `(.L_x_107) ;  /* 0xfffffffc00ec9947 */ /* 0x008fea000383ffff */
[----:B------:R-:W-:Y:S05]  /*b2a0*/  BRA `(.L_x_106) ;  /* 0xffffffb400307947 */ /* 0x000fea000383ffff */
.L_x_109:
[----:B-1----:R1:W4:Y:S02]  /*b2b0*/  SYNCS.PHASECHK.TRANS64.TRYWAIT P0, [R72+URZ+0xd0], R0 ;  /* 0x0000d000480075a7 */ /* 0x00232400080011ff */
[----:B----4-:R-:W-:Y:S05]  /*b2c0*/  @!P0 NANOSLEEP.SYNCS 0x989680 ;  /* 0x009896800000895d */ /* 0x010fea0003900000 */
[----:B------:R-:W4:Y:S02]  /*b2d0*/  @!P0 SYNCS.PHASECHK.TRANS64 P0, [R72+URZ+0xd0], R0 ;  /* 0x0000d000480085a7 */ /* 0x000f2400080010ff */
[----:B----4-:R-:W-:Y:S05]  /*b2e0*/  @!P0 BRA `(.L_x_109) ;  /* 0xfffffffc00f08947 */ /* 0x010fea000383ffff */
[----:B------:R-:W-:Y:S05]  /*b2f0*/  BRA `(.L_x_108) ;  /* 0xffffffb400587947 */ /* 0x000fea000383ffff */
.L_x_118:
[----:B-1----:R1:W2:Y:S02]  /*b300*/  SYNCS.PHASECHK.TRANS64.TRYWAIT P0, [R2+URZ+0x60], R0 ;  /* 0x00006000020075a7 */ /* 0x0022a400080011ff */
[----:B--2---:R-:W-:Y:S05]  /*b310*/  @!P0 NANOSLEEP.SYNCS 0x989680 ;  /* 0x009896800000895d */ /* 0x004fea0003900000 */
[----:B------:R-:W2:Y:S02]  /*b320*/  @!P0 SYNCS.PHASECHK.TRANS64 P0, [R2+URZ+0x60], R0 ;  /* 0x00006000020085a7 */ /* 0x000ea400080010ff */
[----:B--2---:R-:W-:Y:S05]  /*b330*/  @!P0 BRA `(.L_x_118) ;  /* 0xfffffffc00f08947 */ /* 0x004fea000383ffff */
[----:B------:R-:W-:Y:S05]  /*b340*/  BRA `(.L_x_117) ;  /* 0xffffffb800f47947 */ /* 0x000fea000383ffff */
.L_x_126:
[----:B-1----:R1:W2:Y:S02]  /*b350*/  SYNCS.PHASECHK.TRANS64.TRYWAIT P0, [R0+URZ+0x60], R6 ;  /* 0x00006006000075a7 */ /* 0x0022a400080011ff */
[----:B--2---:R-:W-:Y:S05]  /*b360*/  @!P0 NANOSLEEP.SYNCS 0x989680 ;  /* 0x009896800000895d */ /* 0x004fea0003900000 */
[----:B------:R-:W2:Y:S02]  /*b370*/  @!P0 SYNCS.PHASECHK.TRANS64 P0, [R0+URZ+0x60], R6 ;  /* 0x00006006000085a7 */ /* 0x000ea400080010ff */
[----:B--2---:R-:W-:Y:S05]  /*b380*/  @!P0 BRA `(.L_x_126) ;  /* 0xfffffffc00f08947 */ /* 0x004fea000383ffff */
[----:B------:R-:W-:Y:S05]  /*b390*/  BRA `(.L_x_125) ;  /* 0xffffffc000b47947 */ /* 0x000fea000383ffff */
.L_x_134:
[----:B-1----:R1:W2:Y:S02]  /*b3a0*/  SYNCS.PHASECHK.TRANS64.TRYWAIT P0, [R0+URZ+0x60], R6 ;  /* 0x00006006000075a7 */ /* 0x0022a400080011ff */
[----:B--2---:R-:W-:Y:S05]  /*b3b0*/  @!P0 NANOSLEEP.SYNCS 0x989680 ;  /* 0x009896800000895d */ /* 0x004fea0003900000 */
[----:B------:R-:W2:Y:S02]  /*b3c0*/  @!P0 SYNCS.PHASECHK.TRANS64 P0, [R0+URZ+0x60], R6 ;  /* 0x00006006000085a7 */ /* 0x000ea400080010ff */
[----:B--2---:R-:W-:Y:S05]  /*b3d0*/  @!P0 BRA `(.L_x_134) ;  /* 0xfffffffc00f08947 */ /* 0x004fea000383ffff */
[----:B------:R-:W-:Y:S05]  /*b3e0*/  BRA `(.L_x_133) ;  /* 0xffffffc800787947 */ /* 0x000fea000383ffff */
.L_x_142:
[----:B-1----:R1:W2:Y:S02]  /*b3f0*/  SYNCS.PHASECHK.TRANS64.TRYWAIT P0, [R0+URZ+0x60], R6 ;  /* 0x00006006000075a7 */ /* 0x0022a400080011ff */
[----:B--2---:R-:W-:Y:S05]  /*b400*/  @!P0 NANOSLEEP.SYNCS 0x989680 ;  /* 0x009896800000895d */ /* 0x004fea0003900000 */
[----:B------:R-:W2:Y:S02]  /*b410*/  @!P0 SYNCS.PHASECHK.TRANS64 P0, [R0+URZ+0x60], R6 ;  /* 0x00006006000085a7 */ /* 0x000ea400080010ff */
[----:B--2---:R-:W-:Y:S05]  /*b420*/  @!P0 BRA `(.L_x_142) ;  /* 0xfffffffc00f08947 */ /* 0x004fea000383ffff */
[----:B------:R-:W-:Y:S05]  /*b430*/  BRA `(.L_x_141) ;  /* 0xffffffd000487947 */ /* 0x000fea000383ffff */
.L_x_150:
[----:B-1----:R1:W2:Y:S02]  /*b440*/  SYNCS.PHASECHK.TRANS64.TRYWAIT P0, [R0+URZ+0x60], R6 ;  /* 0x00006006000075a7 */ /* 0x0022a400080011ff */
[----:B--2---:R-:W-:Y:S05]  /*b450*/  @!P0 NANOSLEEP.SYNCS 0x989680 ;  /* 0x009896800000895d */ /* 0x004fea0003900000 */
[----:B------:R-:W2:Y:S02]  /*b460*/  @!P0 SYNCS.PHASECHK.TRANS64 P0, [R0+URZ+0x60], R6 ;  /* 0x00006006000085a7 */ /* 0x000ea400080010ff */
[----:B--2---:R-:W-:Y:S05]  /*b470*/  @!P0 BRA `(.L_x_150) ;  /* 0xfffffffc00f08947 */ /* 0x004fea000383ffff */
[----:B------:R-:W-:Y:S05]  /*b480*/  BRA `(.L_x_149) ;  /* 0xffffffd800287947 */ /* 0x000fea000383ffff */
.L_x_158:
[----:B-1----:R1:W2:Y:S02]  /*b490*/  SYNCS.PHASECHK.TRANS64.TRYWAIT P0, [R0+URZ+0x60], R6 ;  /* 0x00006006000075a7 */ /* 0x0022a400080011ff */
[----:B--2---:R-:W-:Y:S05]  /*b4a0*/  @!P0 NANOSLEEP.SYNCS 0x989680 ;  /* 0x009896800000895d */ /* 0x004fea0003900000 */
[----:B------:R-:W2:Y:S02]  /*b4b0*/  @!P0 SYNCS.PHASECHK.TRANS64 P0, [R0+URZ+0x60], R6 ;  /* 0x00006006000085a7 */ /* 0x000ea400080010ff */
[----:B--2---:R-:W-:Y:S05]  /*b4c0*/  @!P0 BRA `(.L_x_158) ;  /* 0xfffffffc00f08947 */ /* 0x004fea000383ffff */
[----:B------:R-:W-:Y:S05]  /*b4d0*/  BRA `(.L_x_157) ;  /* 0xffffffdc00fc7947 */ /* 0x000fea000383ffff */
.L_x_166:
[----:B-1----:R1:W2:Y:S02]  /*b4e0*/  SYNCS.PHASECHK.TRANS64.TRYWAIT P0, [R0+URZ+0x60], R76 ;  /* 0x0000604c000075a7 */ /* 0x0022a400080011ff */
[----:B--2---:R-:W-:Y:S05]  /*b4f0*/  @!P0 NANOSLEEP.SYNCS 0x989680 ;  /* 0x009896800000895d */ /* 0x004fea0003900000 */
[----:B------:R-:W2:Y:S02]  /*b500*/  @!P0 SYNCS.PHASECHK.TRANS64 P0, [R0+URZ+0x60], R76 ;  /* 0x0000604c000085a7 */ /* 0x000ea400080010ff */
[----:B--2---:R-:W-:Y:S05]  /*b510*/  @!P0 BRA `(.L_x_166) ;  /* 0xfffffffc00f08947 */ /* 0x004fea000383ffff */
[----:B------:R-:W-:Y:S05]  /*b520*/  BRA `(.L_x_165) ;  /* 0xffffffe400d07947 */ /* 0x000fea000383ffff */
        .weak           $__internal_0_$__cuda_sm10x_tcgen05_guardrail_trap_col_being_dealloced_not_returned_by_alloc
        .type           $__internal_0_$__cuda_sm10x_tcgen05_guardrail_trap_col_being_dealloced_not_returned_by_alloc,@function
        .size           $__internal_0_$__cuda_sm10x_tcgen05_guardrail_trap_col_being_dealloced_not_returned_by_alloc,($__internal_1_$__cuda_sm10x_tcgen05_guardrail_trap_phase_invalid_during_alloc - $__internal_0_$__cuda_sm10x_tcgen05_guardrail_trap_col_being_dealloced_not_returned_by_alloc)
$__internal_0_$__cuda_sm10x_tcgen05_guardrail_trap_col_being_dealloced_not_returned_by_alloc:
[----:B------:R-:W-:Y:S05]  /*b530*/  BPT.TRAP 0x1 ;  /* 0x000000040000795c */ /* 0x000fea0000300000 */
[----:B------:R-:W-:-:S04]  /*b540*/  HFMA2 R3, -RZ, RZ, 0, 0 ;  /* 0x00000000ff037431 */ /* 0x000fc800000001ff */
[----:B------:R-:W-:Y:S05]  /*b550*/  RET.REL.NODEC R2 `(_ZN7cutlass13device_kernelINS_4gemm6kernel13GemmUniversalIN4cute5tupleIJiiiiEEENS1_10collective13CollectiveMmaINS1_35MainloopSm100TmaUmmaWarpSpecializedILi6ELi2ELi4ENS5_IJNS4_1CILi1EEENSA_ILi2EEESB_EEEEENS5_IJNSA_ILi128EEESF_NSA_ILi32EEEEEEfNS5_IJlSB_lEEEfSI_NS4_8TiledMMAINS4_8MMA_AtomIJNS4_17SM100_MMA_TF32_SSINS_10tfloat32_tESM_fLi128ELi128ELNS4_4UMMA5MajorE0ELSO_0ELNSN_7ScaleInE0ELSP_0EEEEEENS4_6LayoutINS5_IJSB_SB_SB_EEENS5_IJNSA_ILi0EEESU_SU_EEEEENS5_IJNS4_10UnderscoreESX_SX_EEEEENS4_23SM90_TMA_LOAD_MULTICASTENS4_14ComposedLayoutINS4_7SwizzleILi3ELi4ELi3EEENS4_18smem_ptr_flag_bitsILi32EEENSS_INS5_IJNSA_ILi8EEESG_EEENS5_IJSG_SB_EEEEEEEvNS4_8identityENS4_13SM90_TMA_LOADES1A_vS1B_EENS_8epilogue10collective18CollectiveEpilogueINS1E_23Sm100TmaWarpSpecializedILi4ELi2ELi16ELb1ELb0EEEJSH_NS5_IJNSS_ISF_SB_EENSS_INSA_ILi16EEESB_EEEEEfSI_fSI_NS1E_6fusion15FusionCallbacksIS1I_NS1N_17LinearCombinationIffffLNS_15FloatRoundStyleE2EEESH_S1M_JEEENS4_5SM1004TMEM4LOAD26SM100_TMEM_LOAD_32dp32b16xES1C_NS11_INS12_ILi2ELi4ELi3EEES15_NSS_INS5_IJS16_S1K_EEENS5_IJS1K_SB_EEEEEEENS4_39AutoVectorizingCopyWithAssumedAlignmentILi128EEENS4_14SM90_TMA_STOREES21_S23_S23_EEEvvEEEEvNT_6ParamsE) ;  /* 0xffffff4802a87950 */ /* 0x000fea0003c3ffff */
        .weak           $__internal_1_$__cuda_sm10x_tcgen05_guardrail_trap_phase_invalid_during_alloc
        .type           $__internal_1_$__cuda_sm10x_tcgen05_guardrail_trap_phase_invalid_during_alloc,@function
        .size           $__internal_1_$__cuda_sm10x_tcgen05_guardrail_trap_phase_invalid_during_alloc,($__internal_2_$__cuda_sm10x_tcgen05_guardrail_trap_unallocated_columns_being_dealloced - $__internal_1_$__cuda_sm10x_tcgen05_guardrail_trap_phase_invalid_during_alloc)
$__internal_1_$__cuda_sm10x_tcgen05_guardrail_trap_phase_invalid_during_alloc:
[----:B------:R-:W-:Y:S05]  /*b560*/  BPT.TRAP 0x1 ;  /* 0x000000040000795c */ /* 0x000fea0000300000 */
[----:B------:R-:W-:-:S04]  /*b570*/  MOV R5, 0x0 ;  /* 0x0000000000057802 */ /* 0x000fc80000000f00 */
[----:B------:R-:W-:Y:S05]  /*b580*/  RET.REL.NODEC R4 `(_ZN7cutlass13device_kernelINS_4gemm6kernel13GemmUniversalIN4cute5tupleIJiiiiEEENS1_10collective13CollectiveMmaINS1_35MainloopSm100TmaUmmaWarpSpecializedILi6ELi2ELi4ENS5_IJNS4_1CILi1EEENSA_ILi2EEESB_EEEEENS5_IJNSA_ILi128EEESF_NSA_ILi32EEEEEEfNS5_IJlSB_lEEEfSI_NS4_8TiledMMAINS4_8MMA_AtomIJNS4_17SM100_MMA_TF32_SSINS_10tfloat32_tESM_fLi128ELi128ELNS4_4UMMA5MajorE0ELSO_0ELNSN_7ScaleInE0ELSP_0EEEEEENS4_6LayoutINS5_IJSB_SB_SB_EEENS5_IJNSA_ILi0EEESU_SU_EEEEENS5_IJNS4_10UnderscoreESX_SX_EEEEENS4_23SM90_TMA_LOAD_MULTICASTENS4_14ComposedLayoutINS4_7SwizzleILi3ELi4ELi3EEENS4_18smem_ptr_flag_bitsILi32EEENSS_INS5_IJNSA_ILi8EEESG_EEENS5_IJSG_SB_EEEEEEEvNS4_8identityENS4_13SM90_TMA_LOADES1A_vS1B_EENS_8epilogue10collective18CollectiveEpilogueINS1E_23Sm100TmaWarpSpecializedILi4ELi2ELi16ELb1ELb0EEEJSH_NS5_IJNSS_ISF_SB_EENSS_INSA_ILi16EEESB_EEEEEfSI_fSI_NS1E_6fusion15FusionCallbacksIS1I_NS1N_17LinearCombinationIffffLNS_15FloatRoundStyleE2EEESH_S1M_JEEENS4_5SM1004TMEM4LOAD26SM100_TMEM_LOAD_32dp32b16xES1C_NS11_INS12_ILi2ELi4ELi3EEES15_NSS_INS5_IJS16_S1K_EEENS5_IJS1K_SB_EEEEEEENS4_39AutoVectorizingCopyWithAssumedAlignmentILi128EEENS4_14SM90_TMA_STOREES21_S23_S23_EEEvvEEEEvNT_6ParamsE) ;  /* 0xffffff48049c7950 */ /* 0x000fea0003c3ffff */
        .weak           $__internal_2_$__cuda_sm10x_tcgen05_guardrail_trap_unallocated_columns_being_dealloced
        .type           $__internal_2_$__cuda_sm10x_tcgen05_guardrail_trap_unallocated_columns_being_dealloced,@function
        .size           $__internal_2_$__cuda_sm10x_tcgen05_guardrail_trap_unallocated_columns_being_dealloced,(.L_x_233 - $__internal_2_$__cuda_sm10x_tcgen05_guardrail_trap_unallocated_columns_being_dealloced)
$__internal_2_$__cuda_sm10x_tcgen05_guardrail_trap_unallocated_columns_being_dealloced:
[----:B------:R-:W-:Y:S05]  /*b590*/  BPT.TRAP 0x1 ;  /* 0x000000040000795c */ /* 0x000fea0000300000 */
[----:B------:R-:W-:-:S04]  /*b5a0*/  HFMA2 R3, -RZ, RZ, 0, 0 ;  /* 0x00000000ff037431 */ /* 0x000fc800000001ff */
[----:B------:R-:W-:Y:S05]  /*b5b0*/  RET.REL.NODEC R2 `(_ZN7cutlass13device_kernelINS_4gemm6kernel13GemmUniversalIN4cute5tupleIJiiiiEEENS1_10collective13CollectiveMmaINS1_35MainloopSm100TmaUmmaWarpSpecializedILi6ELi2ELi4ENS5_IJNS4_1CILi1EEENSA_ILi2EEESB_EEEEENS5_IJNSA_ILi128EEESF_NSA_ILi32EEEEEEfNS5_IJlSB_lEEEfSI_NS4_8TiledMMAINS4_8MMA_AtomIJNS4_17SM100_MMA_TF32_SSINS_10tfloat32_tESM_fLi128ELi128ELNS4_4UMMA5MajorE0ELSO_0ELNSN_7ScaleInE0ELSP_0EEEEEENS4_6LayoutINS5_IJSB_SB_SB_EEENS5_IJNSA_ILi0EEESU_SU_EEEEENS5_IJNS4_10UnderscoreESX_SX_EEEEENS4_23SM90_TMA_LOAD_MULTICASTENS4_14ComposedLayoutINS4_7SwizzleILi3ELi4ELi3EEENS4_18smem_ptr_flag_bitsILi32EEENSS_INS5_IJNSA_ILi8EEESG_EEENS5_IJSG_SB_EEEEEEEvNS4_8identityENS4_13SM90_TMA_LOADES1A_vS1B_EENS_8epilogue10collective18CollectiveEpilogueINS1E_23Sm100TmaWarpSpecializedILi4ELi2ELi16ELb1ELb0EEEJSH_NS5_IJNSS_ISF_SB_EENSS_INSA_ILi16EEESB_EEEEEfSI_fSI_NS1E_6fusion15FusionCallbacksIS1I_NS1N_17LinearCombinationIffffLNS_15FloatRoundStyleE2EEESH_S1M_JEEENS4_5SM1004TMEM4LOAD26SM100_TMEM_LOAD_32dp32b16xES1C_NS11_INS12_ILi2ELi4ELi3EEES15_NSS_INS5_IJS16_S1K_EEENS5_IJS1K_SB_EEEEEEENS4_39AutoVectorizingCopyWithAssumedAlignmentILi128EEENS4_14SM90_TMA_STOREES21_S23_S23_EEEvvEEEEvNT_6ParamsE) ;  /* 0xffffff4802907950 */ /* 0x000fea0003c3ffff */
.L_x_232:
[----:B------:R-:W-:-:S00]  /*b5c0*/  BRA `(.L_x_232) ;  /* 0xfffffffc00fc7947 */ /* 0x000fc0000383ffff */
[----:B------:R-:W-:-:S00]  /*b5d0*/  NOP ;  /* 0x0000000000007918 */ /* 0x000fc00000000000 */
        /* <DEDUP_REMOVED lines=10> */
.L_x_233:


//--------------------- .nv.global.init           --------------------------
	.section	.nv.global.init,"aw",@progbits
.nv.global.init:
	.type		$str$27,@object
	.size		$str$27,($str$28 - $str$27)
$str$27:
        /*0000*/ 	.byte	0x28, 0x61, 0x64, 0x64, 0x72, 0x65, 0x73, 0x73, 0x20, 0x26, 0x20, 0x6d, 0x61, 0x73, 0x6b, 0x29
        /*0010*/ 	.byte	0x20, 0x3d, 0x3d, 0x20, 0x30, 0x00
	.type		$str$28,@object
	.size		$str$28,($str$26 - $str$28)
$str$28:
        /*0016*/ 	.byte	0x2f, 0x74, 0x6d, 0x70, 0x2f, 0x63, 0x75, 0x74, 0x6c, 0x61, 0x73, 0x73, 0x5f, 0x73, 0x77, 0x65
        /*0026*/ 	.byte	0x65, 0x70, 0x5f, 0x73, 0x72, 0x63, 0x2f, 0x69, 0x6e, 0x63, 0x6c, 0x75, 0x64, 0x65, 0x2f, 0x63
        /*0036*/ 	.byte	0x75, 0x74, 0x65, 0x2f, 0x70, 0x6f, 0x69, 0x6e, 0x74, 0x65, 0x72, 0x5f, 0x66, 0x6c, 0x61, 0x67
        /*0046*/ 	.byte	0x67, 0x65, 0x64, 0x2e, 0x68, 0x70, 0x70, 0x00
	.type		$str$26,@object
	.size		$str$26,($str$25 - $str$26)
$str$26:
        /*004e*/ 	.byte	0x2f, 0x74, 0x6d, 0x70, 0x2f, 0x63, 0x75, 0x74, 0x6c, 0x61, 0x73, 0x73, 0x5f, 0x73, 0x77, 0x65
        /*005e*/ 	.byte	0x65, 0x70, 0x5f, 0x73, 0x72, 0x63, 0x2f, 0x69, 0x6e, 0x63, 0x6c, 0x75, 0x64, 0x65, 0x2f, 0x63
        /*006e*/ 	.byte	0x75, 0x74, 0x65, 0x2f, 0x61, 0x74, 0x6f, 0x6d, 0x2f, 0x63, 0x6f, 0x70, 0x79, 0x5f, 0x74, 0x72
        /*007e*/ 	.byte	0x61, 0x69, 0x74, 0x73, 0x5f, 0x73, 0x6d, 0x31, 0x30, 0x30, 0x2e, 0x68, 0x70, 0x70, 0x00
	.type		$str$25,@object
	.size		$str$25,(__unnamed_1 - $str$25)
$str$25:
        /*008d*/ 	.byte	0x28, 0x28, 0x75, 0x69, 0x6e, 0x74, 0x33, 0x32, 0x5f, 0x74, 0x28, 0x74, 0x68, 0x72, 0x65, 0x61
        /*009d*/ 	.byte	0x64, 0x49, 0x64, 0x78, 0x2e, 0x78, 0x29, 0x20, 0x2f, 0x20, 0x33, 0x32, 0x29, 0x20, 0x25, 0x20
        /*00ad*/ 	.byte	0x34, 0x29, 0x20, 0x3d, 0x3d, 0x20, 0x28, 0x28, 0x28, 0x74, 0x6d, 0x65, 0x6d, 0x5f, 0x61, 0x64
        /*00bd*/ 	.byte	0x64, 0x72, 0x20, 0x3e, 0x3e, 0x20, 0x31, 0x36, 0x29, 0x20, 0x2f, 0x20, 0x33, 0x32, 0x29, 0x20
        /*00cd*/ 	.byte	0x25, 0x20, 0x34, 0x29, 0x00
	.type		__unnamed_1,@object
	.size		__unnamed_1,(__unnamed_2 - __unnamed_1)
__unnamed_1:
        /*00d2*/ 	.byte	0x61, 0x75, 0x74, 0x6f, 0x20, 0x63, 0x75, 0x74, 0x65, 0x3a, 0x3a, 0x61, 0x73, 0x5f, 0x70, 0x6f
        /* <DEDUP_REMOVED lines=23> */
        /*0252*/ 	.byte	0x43, 0x3c, 0x32, 0x30, 0x34, 0x38, 0x3e, 0x3e, 0x3e, 0x3e, 0x5d, 0x00
	.type		__unnamed_2,@object
	.size		__unnamed_2,(.L_2 - __unnamed_2)
__unnamed_2:
        /* <DEDUP_REMOVED lines=42> */
        /*04fe*/ 	.byte	0x3e, 0x5d, 0x00
.L_2:


//--------------------- .nv.shared._ZN7cutlass13device_kernelINS_4gemm6kernel13GemmUniversalIN4cute5tupleIJiiiiEEENS1_10collective13CollectiveMmaINS1_35MainloopSm100TmaUmmaWarpSpecializedILi6ELi2ELi4ENS5_IJNS4_1CILi1EEENSA_ILi2EEESB_EEEEENS5_IJNSA_ILi128EEESF_NSA_ILi32EEEEEEfNS5_IJlSB_lEEEfSI_NS4_8TiledMMAINS4_8MMA_AtomIJNS4_17SM100_MMA_TF32_SSINS_10tfloat32_tESM_fLi128ELi128ELNS4_4UMMA5MajorE0ELSO_0ELNSN_7ScaleInE0ELSP_0EEEEEENS4_6LayoutINS5_IJSB_SB_SB_EEENS5_IJNSA_ILi0EEESU_SU_EEEEENS5_IJNS4_10UnderscoreESX_SX_EEEEENS4_23SM90_TMA_LOAD_MULTICASTENS4_14ComposedLayoutINS4_7SwizzleILi3ELi4ELi3EEENS4_18smem_ptr_flag_bitsILi32EEENSS_INS5_IJNSA_ILi8EEESG_EEENS5_IJSG_SB_EEEEEEEvNS4_8identityENS4_13SM90_TMA_LOADES1A_vS1B_EENS_8epilogue10collective18CollectiveEpilogueINS1E_23Sm100TmaWarpSpecializedILi4ELi2ELi16ELb1ELb0EEEJSH_NS5_IJNSS_ISF_SB_EENSS_INSA_ILi16EEESB_EEEEEfSI_fSI_NS1E_6fusion15FusionCallbacksIS1I_NS1N_17LinearCombinationIffffLNS_15FloatRoundStyleE2EEESH_S1M_JEEENS4_5SM1004TMEM4LOAD26SM100_TMEM_LOAD_32dp32b16xES1C_NS11_INS12_ILi2ELi4ELi3EEES15_NSS_INS5_IJS16_S1K_EEENS5_IJS1K_SB_EEEEEEENS4_39AutoVectorizingCopyWithAssumedAlignmentILi128EEENS4_14SM90_TMA_STOREES21_S23_S23_EEEvvEEEEvNT_6ParamsE --------------------------
	.section	.nv.shared._ZN7cutlass13device_kernelINS_4gemm6kernel13GemmUniversalIN4cute5tupleIJiiiiEEENS1_10collective13CollectiveMmaINS1_35MainloopSm100TmaUmmaWarpSpecializedILi6ELi2ELi4ENS5_IJNS4_1CILi1EEENSA_ILi2EEESB_EEEEENS5_IJNSA_ILi128EEESF_NSA_ILi32EEEEEEfNS5_IJlSB_lEEEfSI_NS4_8TiledMMAINS4_8MMA_AtomIJNS4_17SM100_MMA_TF32_SSINS_10tfloat32_tESM_fLi128ELi128ELNS4_4UMMA5MajorE0ELSO_0ELNSN_7ScaleInE0ELSP_0EEEEEENS4_6LayoutINS5_IJSB_SB_SB_EEENS5_IJNSA_ILi0EEESU_SU_EEEEENS5_IJNS4_10UnderscoreESX_SX_EEEEENS4_23SM90_TMA_LOAD_MULTICASTENS4_14ComposedLayoutINS4_7SwizzleILi3ELi4ELi3EEENS4_18smem_ptr_flag_bitsILi32EEENSS_INS5_IJNSA_ILi8EEESG_EEENS5_IJSG_SB_EEEEEEEvNS4_8identityENS4_13SM90_TMA_LOADES1A_vS1B_EENS_8epilogue10collective18CollectiveEpilogueINS1E_23Sm100TmaWarpSpecializedILi4ELi2ELi16ELb1ELb0EEEJSH_NS5_IJNSS_ISF_SB_EENSS_INSA_ILi16EEESB_EEEEEfSI_fSI_NS1E_6fusion15FusionCallbacksIS1I_NS1N_17LinearCombinationIffffLNS_15FloatRoundStyleE2EEESH_S1M_JEEENS4_5SM1004TMEM4LOAD26SM100_TMEM_LOAD_32dp32b16xES1C_NS11_INS12_ILi2ELi4ELi3EEES15_NSS_INS5_IJS16_S1K_EEENS5_IJS1K_SB_EEEEEEENS4_39AutoVectorizingCopyWithAssumedAlignmentILi128EEENS4_14SM90_TMA_STOREES21_S23_S23_EEEvvEEEEvNT_6ParamsE,"aw",@nobits
	.sectionflags	@""
	.align	16
	.zero		1024


//--------------------- .nv.shared.reserved.0     --------------------------
	.section	.nv.shared.reserved.0,"aw",@nobits
	.weak		__nv_reservedSMEM_offset_0_alias
	.size		__nv_reservedSMEM_offset_0_alias, 0, 64
	.other		__nv_reservedSMEM_offset_0_alias,@"STO_CUDA_RESERVED_SHARED STV_DEFAULT"
__nv_reservedSMEM_offset_0_alias:
	.zero		0
.nv.shared.reserved.0:
	.zero		64
	.weak		__nv_reservedSMEM_tcgen05_partition
	.type		__nv_reservedSMEM_tcgen05_partition,@object
	.size		__nv_reservedSMEM_tcgen05_partition,(.L_0 - __nv_reservedSMEM_tcgen05_partition)
__nv_reservedSMEM_tcgen05_partition:
	.zero		32
.L_0:


//--------------------- .nv.global                --------------------------
	.section	.nv.global,"aw",@nobits
.nv.global:
	.type		_ZN40_INTERNAL_5b1cd80c_4_k_cu_b486c8e6_311674cute1_E,@object
	.size		_ZN40_INTERNAL_5b1cd80c_4_k_cu_b486c8e6_311674cute1_E,(_ZN40_INTERNAL_5b1cd80c_4_k_cu_b486c8e6_311674cuda3std3__45__cpo6cbeginE - _ZN40_INTERNAL_5b1cd80c_4_k_cu_b486c8e6_311674cute1_E)
_ZN40_INTERNAL_5b1cd80c_4_k_cu_b486c8e6_311674cute1_E:
	.zero		1
	.type		_ZN40_INTERNAL_5b1cd80c_4_k_cu_b486c8e6_311674cuda3std3__45__cpo6cbeginE,@object
	.size		_ZN40_INTERNAL_5b1cd80c_4_k_cu_b486c8e6_311674cuda3std3__45__cpo6cbeginE,(_ZN40_INTERNAL_5b1cd80c_4_k_cu_b486c8e6_311674cuda3std3__48in_placeE - _ZN40_INTERNAL_5b1cd80c_4_k_cu_b486c8e6_311674cuda3std3__45__cpo6cbeginE)
_ZN40_INTERNAL_5b1cd80c_4_k_cu_b486c8e6_311674cuda3std3__45__cpo6cbeginE:
	.zero		1
	.type		_ZN40_INTERNAL_5b1cd80c_4_k_cu_b486c8e6_311674cuda3std3__48in_placeE,@object
	.size		_ZN40_INTERNAL_5b1cd80c_4_k_cu_b486c8e6_311674cuda3std3__48in_placeE,(_ZN40_INTERNAL_5b1cd80c_4_k_cu_b486c8e6_311674cuda3std6ranges3__45__cpo9iter_moveE - _ZN40_INTERNAL_5b1cd80c_4_k_cu_b486c8e6_311674cuda3std3__48in_placeE)
_ZN40_INTERNAL_5b1cd80c_4_k_cu_b486c8e6_311674cuda3std3__48in_placeE:
	.zero		1
	.type		_ZN40_INTERNAL_5b1cd80c_4_k_cu_b486c8e6_311674cuda3std6ranges3__45__cpo9iter_moveE,@object
	.size		_ZN40_INTERNAL_5b1cd80c_4_k_cu_b486c8e6_311674cuda3std6ranges3__45__cpo9iter_moveE,(_ZN40_INTERNAL_5b1cd80c_4_k_cu_b486c8e6_311674cuda3std3__45__cpo5beginE - _ZN40_INTERNAL_5b1cd80c_4_k_cu_b486c8e6_311674cuda3std6ranges3__45__cpo9iter_moveE)
_ZN40_INTERNAL_5b1cd80c_4_k_cu_b486c8e6_311674cuda3std6ranges3__45__cpo9iter_moveE:
	.zero		1
	.type		_ZN40_INTERNAL_5b1cd80c_4_k_cu_b486c8e6_311674cuda3std3__45__cpo5beginE,@object
	.size		_ZN40_INTERNAL_5b1cd80c_4_k_cu_b486c8e6_311674cuda3std3__45__cpo5beginE,(_ZN40_INTERNAL_5b1cd80c_4_k_cu_b486c8e6_311674cuda3std3__442_GLOBAL__N__5b1cd80c_4_k_cu_b486c8e6_311676ignoreE - _ZN40_INTERNAL_5b1cd80c_4_k_cu_b486c8e6_311674cuda3std3__45__cpo5beginE)
_ZN40_INTERNAL_5b1cd80c_4_k_cu_b486c8e6_311674cuda3std3__45__cpo5beginE:
	.zero		1
	.type		_ZN40_INTERNAL_5b1cd80c_4_k_cu_b486c8e6_311674cuda3std3__442_GLOBAL__N__5b1cd80c_4_k_cu_b486c8e6_311676ignoreE,@object
	.size		_ZN40_INTERNAL_5b1cd80c_4_k_cu_b486c8e6_311674cuda3std3__442_GLOBAL__N__5b1cd80c_4_k_cu_b486c8e6_311676ignoreE,(_ZN40_INTERNAL_5b1cd80c_4_k_cu_b486c8e6_311674cute7productE - _ZN40_INTERNAL_5b1cd80c_4_k_cu_b486c8e6_311674cuda3std3__442_GLOBAL__N__5b1cd80c_4_k_cu_b486c8e6_311676ignoreE)
_ZN40_INTERNAL_5b1cd80c_4_k_cu_b486c8e6_311674cuda3std3__442_GLOBAL__N__5b1cd80c_4_k_cu_b486c8e6_311676ignoreE:
	.zero		1
	.type		_ZN40_INTERNAL_5b1cd80c_4_k_cu_b486c8e6_311674cute7productE,@object
	.size		_ZN40_INTERNAL_5b1cd80c_4_k_cu_b486c8e6_311674cute7productE,(_ZN40_INTERNAL_5b1cd80c_4_k_cu_b486c8e6_311674cuda3std3__45__cpo3endE - _ZN40_INTERNAL_5b1cd80c_4_k_cu_b486c8e6_311674cute7productE)
_ZN40_INTERNAL_5b1cd80c_4_k_cu_b486c8e6_311674cute7productE:
	.zero		1
	.type		_ZN40_INTERNAL_5b1cd80c_4_k_cu_b486c8e6_311674cuda3std3__45__cpo3endE,@object
	.size		_ZN40_INTERNAL_5b1cd80c_4_k_cu_b486c8e6_311674cuda3std3__45__cpo3endE,(_ZN40_INTERNAL_5b1cd80c_4_k_cu_b486c8e6_311674cuda3std3__419piecewise_constructE - _ZN40_INTERNAL_5b1cd80c_4_k_cu_b486c8e6_311674cuda3std3__45__cpo3endE)
_ZN40_INTERNAL_5b1cd80c_4_k_cu_b486c8e6_311674cuda3std3__45__cpo3endE:
	.zero		1
	.type		_ZN40_INTERNAL_5b1cd80c_4_k_cu_b486c8e6_311674cuda3std3__419piecewise_constructE,@object
	.size		_ZN40_INTERNAL_5b1cd80c_4_k_cu_b486c8e6_311674cuda3std3__419piecewise_constructE,(_ZN40_INTERNAL_5b1cd80c_4_k_cu_b486c8e6_311674cuda3std3__45__cpo4cendE - _ZN40_INTERNAL_5b1cd80c_4_k_cu_b486c8e6_311674cuda3std3__419piecewise_constructE)
_ZN40_INTERNAL_5b1cd80c_4_k_cu_b486c8e6_311674cuda3std3__419piecewise_constructE:
	.zero		1
	.type		_ZN40_INTERNAL_5b1cd80c_4_k_cu_b486c8e6_311674cuda3std3__45__cpo4cendE,@object
	.size		_ZN40_INTERNAL_5b1cd80c_4_k_cu_b486c8e6_311674cuda3std3__45__cpo4cendE,(_ZN40_INTERNAL_5b1cd80c_4_k_cu_b486c8e6_311674cuda3std6ranges3__45__cpo4swapE - _ZN40_INTERNAL_5b1cd80c_4_k_cu_b486c8e6_311674cuda3std3__45__cpo4cendE)
_ZN40_INTERNAL_5b1cd80c_4_k_cu_b486c8e6_311674cuda3std3__45__cpo4cendE:
	.zero		1
	.type		_ZN40_INTERNAL_5b1cd80c_4_k_cu_b486c8e6_311674cuda3std6ranges3__45__cpo4swapE,@object
	.size		_ZN40_INTERNAL_5b1cd80c_4_k_cu_b486c8e6_311674cuda3std6ranges3__45__cpo4swapE,(.L_10 - _ZN40_INTERNAL_5b1cd80c_4_k_cu_b486c8e6_311674cuda3std6ranges3__45__cpo4swapE)
_ZN40_INTERNAL_5b1cd80c_4_k_cu_b486c8e6_311674cuda3std6ranges3__45__cpo4swapE:
	.zero		1
.L_10:


//--------------------- .nv.constant0._ZN7cutlass13device_kernelINS_4gemm6kernel13GemmUniversalIN4cute5tupleIJiiiiEEENS1_10collective13CollectiveMmaINS1_35MainloopSm100TmaUmmaWarpSpecializedILi6ELi2ELi4ENS5_IJNS4_1CILi1EEENSA_ILi2EEESB_EEEEENS5_IJNSA_ILi128EEESF_NSA_ILi32EEEEEEfNS5_IJlSB_lEEEfSI_NS4_8TiledMMAINS4_8MMA_AtomIJNS4_17SM100_MMA_TF32_SSINS_10tfloat32_tESM_fLi128ELi128ELNS4_4UMMA5MajorE0ELSO_0ELNSN_7ScaleInE0ELSP_0EEEEEENS4_6LayoutINS5_IJSB_SB_SB_EEENS5_IJNSA_ILi0EEESU_SU_EEEEENS5_IJNS4_10UnderscoreESX_SX_EEEEENS4_23SM90_TMA_LOAD_MULTICASTENS4_14ComposedLayoutINS4_7SwizzleILi3ELi4ELi3EEENS4_18smem_ptr_flag_bitsILi32EEENSS_INS5_IJNSA_ILi8EEESG_EEENS5_IJSG_SB_EEEEEEEvNS4_8identityENS4_13SM90_TMA_LOADES1A_vS1B_EENS_8epilogue10collective18CollectiveEpilogueINS1E_23Sm100TmaWarpSpecializedILi4ELi2ELi16ELb1ELb0EEEJSH_NS5_IJNSS_ISF_SB_EENSS_INSA_ILi16EEESB_EEEEEfSI_fSI_NS1E_6fusion15FusionCallbacksIS1I_NS1N_17LinearCombinationIffffLNS_15FloatRoundStyleE2EEESH_S1M_JEEENS4_5SM1004TMEM4LOAD26SM100_TMEM_LOAD_32dp32b16xES1C_NS11_INS12_ILi2ELi4ELi3EEES15_NSS_INS5_IJS16_S1K_EEENS5_IJS1K_SB_EEEEEEENS4_39AutoVectorizingCopyWithAssumedAlignmentILi128EEENS4_14SM90_TMA_STOREES21_S23_S23_EEEvvEEEEvNT_6ParamsE --------------------------
	.section	.nv.constant0._ZN7cutlass13device_kernelINS_4gemm6kernel13GemmUniversalIN4cute5tupleIJiiiiEEENS1_10collective13CollectiveMmaINS1_35MainloopSm100TmaUmmaWarpSpecializedILi6ELi2ELi4ENS5_IJNS4_1CILi1EEENSA_ILi2EEESB_EEEEENS5_IJNSA_ILi128EEESF_NSA_ILi32EEEEEEfNS5_IJlSB_lEEEfSI_NS4_8TiledMMAINS4_8MMA_AtomIJNS4_17SM100_MMA_TF32_SSINS_10tfloat32_tESM_fLi128ELi128ELNS4_4UMMA5MajorE0ELSO_0ELNSN_7ScaleInE0ELSP_0EEEEEENS4_6LayoutINS5_IJSB_SB_SB_EEENS5_IJNSA_ILi0EEESU_SU_EEEEENS5_IJNS4_10UnderscoreESX_SX_EEEEENS4_23SM90_TMA_LOAD_MULTICASTENS4_14ComposedLayoutINS4_7SwizzleILi3ELi4ELi3EEENS4_18smem_ptr_flag_bitsILi32EEENSS_INS5_IJNSA_ILi8EEESG_EEENS5_IJSG_SB_EEEEEEEvNS4_8identityENS4_13SM90_TMA_LOADES1A_vS1B_EENS_8epilogue10collective18CollectiveEpilogueINS1E_23Sm100TmaWarpSpecializedILi4ELi2ELi16ELb1ELb0EEEJSH_NS5_IJNSS_ISF_SB_EENSS_INSA_ILi16EEESB_EEEEEfSI_fSI_NS1E_6fusion15FusionCallbacksIS1I_NS1N_17LinearCombinationIffffLNS_15FloatRoundStyleE2EEESH_S1M_JEEENS4_5SM1004TMEM4LOAD26SM100_TMEM_LOAD_32dp32b16xES1C_NS11_INS12_ILi2ELi4ELi3EEES15_NSS_INS5_IJS16_S1K_EEENS5_IJS1K_SB_EEEEEEENS4_39AutoVectorizingCopyWithAssumedAlignmentILi128EEENS4_14SM90_TMA_STOREES21_S23_S23_EEEvvEEEEvNT_6ParamsE,"a",@progbits
	.sectionflags	@""
	.align	4
.nv.constant0._ZN7cutlass13device_kernelINS_4gemm6kernel13GemmUniversalIN4cute5tupleIJiiiiEEENS1_10collective13CollectiveMmaINS1_35MainloopSm100TmaUmmaWarpSpecializedILi6ELi2ELi4ENS5_IJNS4_1CILi1EEENSA_ILi2EEESB_EEEEENS5_IJNSA_ILi128EEESF_NSA_ILi32EEEEEEfNS5_IJlSB_lEEEfSI_NS4_8TiledMMAINS4_8MMA_AtomIJNS4_17SM100_MMA_TF32_SSINS_10tfloat32_tESM_fLi128ELi128ELNS4_4UMMA5MajorE0ELSO_0ELNSN_7ScaleInE0ELSP_0EEEEEENS4_6LayoutINS5_IJSB_SB_SB_EEENS5_IJNSA_ILi0EEESU_SU_EEEEENS5_IJNS4_10UnderscoreESX_SX_EEEEENS4_23SM90_TMA_LOAD_MULTICASTENS4_14ComposedLayoutINS4_7SwizzleILi3ELi4ELi3EEENS4_18smem_ptr_flag_bitsILi32EEENSS_INS5_IJNSA_ILi8EEESG_EEENS5_IJSG_SB_EEEEEEEvNS4_8identityENS4_13SM90_TMA_LOADES1A_vS1B_EENS_8epilogue10collective18CollectiveEpilogueINS1E_23Sm100TmaWarpSpecializedILi4ELi2ELi16ELb1ELb0EEEJSH_NS5_IJNSS_ISF_SB_EENSS_INSA_ILi16EEESB_EEEEEfSI_fSI_NS1E_6fusion15FusionCallbacksIS1I_NS1N_17LinearCombinationIffffLNS_15FloatRoundStyleE2EEESH_S1M_JEEENS4_5SM1004TMEM4LOAD26SM100_TMEM_LOAD_32dp32b16xES1C_NS11_INS12_ILi2ELi4ELi3EEES15_NSS_INS5_IJS16_S1K_EEENS5_IJS1K_SB_EEEEEEENS4_39AutoVectorizingCopyWithAssumedAlignmentILi128EEENS4_14SM90_TMA_STOREES21_S23_S23_EEEvvEEEEvNT_6ParamsE:
	.zero		2944


//--------------------- SYMBOLS --------------------------

	.type		.nv.reservedSmem.offset0,@object
	.size		.nv.reservedSmem.offset0,0x4
	.type		.nv.reservedSmem.cap,@object
	.size		.nv.reservedSmem.cap,0x4
	.type		__assertfail,@function
